def attn_fwd(
    Q,
    K,
    V,
    Out,
    Lse,
    sm_scale,
    stride_qz,
    stride_qh,
    stride_qm,
    stride_qk,
    stride_kz,
    stride_kh,
    stride_kn,
    stride_kk,
    stride_vz,
    stride_vh,
    stride_vn,
    stride_vk,
    stride_oz,
    stride_oh,
    stride_om,
    stride_ok,
    seqlen_q,
    seqlen_k,
    BLOCK_M: tl.constexpr,
    BLOCK_N: tl.constexpr,
    HEAD_DIM: tl.constexpr,
    CAUSAL: tl.constexpr,
):
    start_m = tl.program_id(0)
    off_hz = tl.program_id(1)
    q_off = off_hz * stride_qh
    k_off = off_hz * stride_kh
    v_off = off_hz * stride_vh
    offs_m = start_m * BLOCK_M + tl.arange(0, BLOCK_M)
    offs_d = tl.arange(0, HEAD_DIM)
    offs_n = tl.arange(0, BLOCK_N)
    q_ptrs = Q + q_off + offs_m[:, None] * stride_qm + offs_d[None, :] * stride_qk
    k_ptrs = K + k_off + offs_d[:, None] * stride_kk + offs_n[None, :] * stride_kn
    v_ptrs = V + v_off + offs_n[:, None] * stride_vn + offs_d[None, :] * stride_vk
    m_i = tl.full([BLOCK_M], float("-inf"), dtype=tl.float32)
    l_i = tl.zeros([BLOCK_M], dtype=tl.float32) + 1.0
    acc = tl.zeros([BLOCK_M, HEAD_DIM], dtype=tl.float32)
    q = tl.load(q_ptrs)
    acc, l_i, m_i = _attn_fwd_inner(
        acc,
        l_i,
        m_i,
        q,
        k_ptrs,
        v_ptrs,
        sm_scale,
        stride_kn,
        stride_vn,
        start_m,
        seqlen_k,
        BLOCK_M,
        BLOCK_N,
        HEAD_DIM,
        CAUSAL,
    )
    acc = acc / l_i[:, None]
    lse = m_i + tl.math.log2(l_i) / 1.4426950408889634
    o_ptrs = (
        Out
        + off_hz * stride_oh
        + offs_m[:, None] * stride_om
        + offs_d[None, :] * stride_ok
    )
    tl.store(o_ptrs, acc.to(Out.dtype.element_ty))
    tl.store(Lse + off_hz * seqlen_q + offs_m, lse)

# config = {"BLOCK_M": 32, "BLOCK_N": 32, "HEAD_DIM": 32, "arch": "sm_80", "causal": false, "dtype": "fp16", "num_stages": 3, "num_warps": 8}
# arch = sm_80


// ===== COMPILED SASS (sm_80) =====

	.target	sm_80

	.elftype	@"ET_EXEC"


//--------------------- .note.nv.tkinfo           --------------------------
	.section	.note.nv.tkinfo,"",@"SHT_NOTE"
	.sectionflags	@"SHF_NOTE_NV_TKINFO"
	.tkinfo
        /*0018*/ 	.word	0x00000002
        /*0030*/ 	.string	""
        /*0030*/ 	.string	"ptxas"
        /*0030*/ 	.string	"Cuda compilation tools, release 13.0, V13.0.88"
        /*0030*/ 	.string	"Build cuda_13.0.r13.0/compiler.36424714_0"
        /*0030*/ 	.string	"-v  -suppress-debug-info  -lineinfo  -arch sm_80 "



//--------------------- .note.nv.cuinfo           --------------------------
	.section	.note.nv.cuinfo,"",@"SHT_NOTE"
	.sectionflags	@"SHF_NOTE_NV_CUINFO"
        /*0018*/ 	.short	0x0002
        /*001a*/ 	.short	0x0050
        /*001c*/ 	.short	0x0082
	.zero		2


//--------------------- .nv.info                  --------------------------
	.section	.nv.info,"",@"SHT_CUDA_INFO"
	.align	4


	//----- nvinfo : EIATTR_REGCOUNT
	.align		4
        /*0000*/ 	.byte	0x04, 0x2f
        /*0002*/ 	.short	(.L_2 - .L_1)
	.align		4
.L_1:
        /*0004*/ 	.word	index@(attn_fwd)
        /*0008*/ 	.word	0x00000064


	//----- nvinfo : EIATTR_FRAME_SIZE
	.align		4
.L_2:
        /*000c*/ 	.byte	0x04, 0x11
        /*000e*/ 	.short	(.L_4 - .L_3)
	.align		4
.L_3:
        /*0010*/ 	.word	index@(attn_fwd)
        /*0014*/ 	.word	0x00000000


	//----- nvinfo : EIATTR_MIN_STACK_SIZE
	.align		4
.L_4:
        /*0018*/ 	.byte	0x04, 0x12
        /*001a*/ 	.short	(.L_6 - .L_5)
	.align		4
.L_5:
        /*001c*/ 	.word	index@(attn_fwd)
        /*0020*/ 	.word	0x00000000
.L_6:


//--------------------- .nv.info.attn_fwd         --------------------------
	.section	.nv.info.attn_fwd,"",@"SHT_CUDA_INFO"
	.sectionflags	@""
	.align	4


	//----- nvinfo : EIATTR_CUDA_API_VERSION
	.align		4
        /*0000*/ 	.byte	0x04, 0x37
        /*0002*/ 	.short	(.L_8 - .L_7)
.L_7:
        /*0004*/ 	.word	0x00000082


	//----- nvinfo : EIATTR_SW2861232_WAR
	.align		4
.L_8:
        /*0008*/ 	.byte	0x01, 0x35
	.zero		2


	//----- nvinfo : EIATTR_PARAM_CBANK
	.align		4
        /*000c*/ 	.byte	0x04, 0x0a
        /*000e*/ 	.short	(.L_10 - .L_9)
	.align		4
.L_9:
        /*0010*/ 	.word	index@(.nv.constant0.attn_fwd)
        /*0014*/ 	.short	0x0160
        /*0016*/ 	.short	0x0088


	//----- nvinfo : EIATTR_CBANK_PARAM_SIZE
	.align		4
.L_10:
        /*0018*/ 	.byte	0x03, 0x19
        /*001a*/ 	.short	0x0088


	//----- nvinfo : EIATTR_KPARAM_INFO
	.align		4
        /*001c*/ 	.byte	0x04, 0x17
        /*001e*/ 	.short	(.L_12 - .L_11)
.L_11:
        /*0020*/ 	.word	0x00000000
        /*0024*/ 	.short	0x0019
        /*0026*/ 	.short	0x0080
        /*0028*/ 	.byte	0x00, 0xf4, 0x21, 0x00


	//----- nvinfo : EIATTR_KPARAM_INFO
	.align		4
.L_12:
        /*002c*/ 	.byte	0x04, 0x17
        /*002e*/ 	.short	(.L_14 - .L_13)
.L_13:
        /*0030*/ 	.word	0x00000000
        /*0034*/ 	.short	0x0018
        /*0036*/ 	.short	0x0078
        /*0038*/ 	.byte	0x00, 0xf4, 0x21, 0x00


	//----- nvinfo : EIATTR_KPARAM_INFO
	.align		4
.L_14:
        /*003c*/ 	.byte	0x04, 0x17
        /*003e*/ 	.short	(.L_16 - .L_15)
.L_15:
        /*0040*/ 	.word	0x00000000
        /*0044*/ 	.short	0x0017
        /*0046*/ 	.short	0x0070
        /*0048*/ 	.byte	0x00, 0xf0, 0x11, 0x00


	//----- nvinfo : EIATTR_KPARAM_INFO
	.align		4
.L_16:
        /*004c*/ 	.byte	0x04, 0x17
        /*004e*/ 	.short	(.L_18 - .L_17)
.L_17:
        /*0050*/ 	.word	0x00000000
        /*0054*/ 	.short	0x0016
        /*0056*/ 	.short	0x006c
        /*0058*/ 	.byte	0x00, 0xf0, 0x11, 0x00


	//----- nvinfo : EIATTR_KPARAM_INFO
	.align		4
.L_18:
        /*005c*/ 	.byte	0x04, 0x17
        /*005e*/ 	.short	(.L_20 - .L_19)
.L_19:
        /*0060*/ 	.word	0x00000000
        /*0064*/ 	.short	0x0015
        /*0066*/ 	.short	0x0068
        /*0068*/ 	.byte	0x00, 0xf0, 0x11, 0x00


	//----- nvinfo : EIATTR_KPARAM_INFO
	.align		4
.L_20:
        /*006c*/ 	.byte	0x04, 0x17
        /*006e*/ 	.short	(.L_22 - .L_21)
.L_21:
        /*0070*/ 	.word	0x00000000
        /*0074*/ 	.short	0x0014
        /*0076*/ 	.short	0x0064
        /*0078*/ 	.byte	0x00, 0xf0, 0x11, 0x00


	//----- nvinfo : EIATTR_KPARAM_INFO
	.align		4
.L_22:
        /*007c*/ 	.byte	0x04, 0x17
        /*007e*/ 	.short	(.L_24 - .L_23)
.L_23:
        /*0080*/ 	.word	0x00000000
        /*0084*/ 	.short	0x0013
        /*0086*/ 	.short	0x0060
        /*0088*/ 	.byte	0x00, 0xf0, 0x11, 0x00


	//----- nvinfo : EIATTR_KPARAM_INFO
	.align		4
.L_24:
        /*008c*/ 	.byte	0x04, 0x17
        /*008e*/ 	.short	(.L_26 - .L_25)
.L_25:
        /*0090*/ 	.word	0x00000000
        /*0094*/ 	.short	0x0012
        /*0096*/ 	.short	0x005c
        /*0098*/ 	.byte	0x00, 0xf0, 0x11, 0x00


	//----- nvinfo : EIATTR_KPARAM_INFO
	.align		4
.L_26:
        /*009c*/ 	.byte	0x04, 0x17
        /*009e*/ 	.short	(.L_28 - .L_27)
.L_27:
        /*00a0*/ 	.word	0x00000000
        /*00a4*/ 	.short	0x0011
        /*00a6*/ 	.short	0x0058
        /*00a8*/ 	.byte	0x00, 0xf0, 0x11, 0x00


	//----- nvinfo : EIATTR_KPARAM_INFO
	.align		4
.L_28:
        /*00ac*/ 	.byte	0x04, 0x17
        /*00ae*/ 	.short	(.L_30 - .L_29)
.L_29:
        /*00b0*/ 	.word	0x00000000
        /*00b4*/ 	.short	0x0010
        /*00b6*/ 	.short	0x0054
        /*00b8*/ 	.byte	0x00, 0xf0, 0x11, 0x00


	//----- nvinfo : EIATTR_KPARAM_INFO
	.align		4
.L_30:
        /*00bc*/ 	.byte	0x04, 0x17
        /*00be*/ 	.short	(.L_32 - .L_31)
.L_31:
        /*00c0*/ 	.word	0x00000000
        /*00c4*/ 	.short	0x000f
        /*00c6*/ 	.short	0x0050
        /*00c8*/ 	.byte	0x00, 0xf0, 0x11, 0x00


	//----- nvinfo : EIATTR_KPARAM_INFO
	.align		4
.L_32:
        /*00cc*/ 	.byte	0x04, 0x17
        /*00ce*/ 	.short	(.L_34 - .L_33)
.L_33:
        /*00d0*/ 	.word	0x00000000
        /*00d4*/ 	.short	0x000e
        /*00d6*/ 	.short	0x004c
        /*00d8*/ 	.byte	0x00, 0xf0, 0x11, 0x00


	//----- nvinfo : EIATTR_KPARAM_INFO
	.align		4
.L_34:
        /*00dc*/ 	.byte	0x04, 0x17
        /*00de*/ 	.short	(.L_36 - .L_35)
.L_35:
        /*00e0*/ 	.word	0x00000000
        /*00e4*/ 	.short	0x000d
        /*00e6*/ 	.short	0x0048
        /*00e8*/ 	.byte	0x00, 0xf0, 0x11, 0x00


	//----- nvinfo : EIATTR_KPARAM_INFO
	.align		4
.L_36:
        /*00ec*/ 	.byte	0x04, 0x17
        /*00ee*/ 	.short	(.L_38 - .L_37)
.L_37:
        /*00f0*/ 	.word	0x00000000
        /*00f4*/ 	.short	0x000c
        /*00f6*/ 	.short	0x0044
        /*00f8*/ 	.byte	0x00, 0xf0, 0x11, 0x00


	//----- nvinfo : EIATTR_KPARAM_INFO
	.align		4
.L_38:
        /*00fc*/ 	.byte	0x04, 0x17
        /*00fe*/ 	.short	(.L_40 - .L_39)
.L_39:
        /*0100*/ 	.word	0x00000000
        /*0104*/ 	.short	0x000b
        /*0106*/ 	.short	0x0040
        /*0108*/ 	.byte	0x00, 0xf0, 0x11, 0x00


	//----- nvinfo : EIATTR_KPARAM_INFO
	.align		4
.L_40:
        /*010c*/ 	.byte	0x04, 0x17
        /*010e*/ 	.short	(.L_42 - .L_41)
.L_41:
        /*0110*/ 	.word	0x00000000
        /*0114*/ 	.short	0x000a
        /*0116*/ 	.short	0x003c
        /*0118*/ 	.byte	0x00, 0xf0, 0x11, 0x00


	//----- nvinfo : EIATTR_KPARAM_INFO
	.align		4
.L_42:
        /*011c*/ 	.byte	0x04, 0x17
        /*011e*/ 	.short	(.L_44 - .L_43)
.L_43:
        /*0120*/ 	.word	0x00000000
        /*0124*/ 	.short	0x0009
        /*0126*/ 	.short	0x0038
        /*0128*/ 	.byte	0x00, 0xf0, 0x11, 0x00


	//----- nvinfo : EIATTR_KPARAM_INFO
	.align		4
.L_44:
        /*012c*/ 	.byte	0x04, 0x17
        /*012e*/ 	.short	(.L_46 - .L_45)
.L_45:
        /*0130*/ 	.word	0x00000000
        /*0134*/ 	.short	0x0008
        /*0136*/ 	.short	0x0034
        /*0138*/ 	.byte	0x00, 0xf0, 0x11, 0x00


	//----- nvinfo : EIATTR_KPARAM_INFO
	.align		4
.L_46:
        /*013c*/ 	.byte	0x04, 0x17
        /*013e*/ 	.short	(.L_48 - .L_47)
.L_47:
        /*0140*/ 	.word	0x00000000
        /*0144*/ 	.short	0x0007
        /*0146*/ 	.short	0x0030
        /*0148*/ 	.byte	0x00, 0xf0, 0x11, 0x00


	//----- nvinfo : EIATTR_KPARAM_INFO
	.align		4
.L_48:
        /*014c*/ 	.byte	0x04, 0x17
        /*014e*/ 	.short	(.L_50 - .L_49)
.L_49:
        /*0150*/ 	.word	0x00000000
        /*0154*/ 	.short	0x0006
        /*0156*/ 	.short	0x002c
        /*0158*/ 	.byte	0x00, 0xf0, 0x11, 0x00


	//----- nvinfo : EIATTR_KPARAM_INFO
	.align		4
.L_50:
        /*015c*/ 	.byte	0x04, 0x17
        /*015e*/ 	.short	(.L_52 - .L_51)
.L_51:
        /*0160*/ 	.word	0x00000000
        /*0164*/ 	.short	0x0005
        /*0166*/ 	.short	0x0028
        /*0168*/ 	.byte	0x00, 0xf0, 0x11, 0x00


	//----- nvinfo : EIATTR_KPARAM_INFO
	.align		4
.L_52:
        /*016c*/ 	.byte	0x04, 0x17
        /*016e*/ 	.short	(.L_54 - .L_53)
.L_53:
        /*0170*/ 	.word	0x00000000
        /*0174*/ 	.short	0x0004
        /*0176*/ 	.short	0x0020
        /*0178*/ 	.byte	0x00, 0xf4, 0x21, 0x00


	//----- nvinfo : EIATTR_KPARAM_INFO
	.align		4
.L_54:
        /*017c*/ 	.byte	0x04, 0x17
        /*017e*/ 	.short	(.L_56 - .L_55)
.L_55:
        /*0180*/ 	.word	0x00000000
        /*0184*/ 	.short	0x0003
        /*0186*/ 	.short	0x0018
        /*0188*/ 	.byte	0x00, 0xf4, 0x21, 0x00


	//----- nvinfo : EIATTR_KPARAM_INFO
	.align		4
.L_56:
        /*018c*/ 	.byte	0x04, 0x17
        /*018e*/ 	.short	(.L_58 - .L_57)
.L_57:
        /*0190*/ 	.word	0x00000000
        /*0194*/ 	.short	0x0002
        /*0196*/ 	.short	0x0010
        /*0198*/ 	.byte	0x00, 0xf4, 0x21, 0x00


	//----- nvinfo : EIATTR_KPARAM_INFO
	.align		4
.L_58:
        /*019c*/ 	.byte	0x04, 0x17
        /*019e*/ 	.short	(.L_60 - .L_59)
.L_59:
        /*01a0*/ 	.word	0x00000000
        /*01a4*/ 	.short	0x0001
        /*01a6*/ 	.short	0x0008
        /*01a8*/ 	.byte	0x00, 0xf4, 0x21, 0x00


	//----- nvinfo : EIATTR_KPARAM_INFO
	.align		4
.L_60:
        /*01ac*/ 	.byte	0x04, 0x17
        /*01ae*/ 	.short	(.L_62 - .L_61)
.L_61:
        /*01b0*/ 	.word	0x00000000
        /*01b4*/ 	.short	0x0000
        /*01b6*/ 	.short	0x0000
        /*01b8*/ 	.byte	0x00, 0xf4, 0x21, 0x00


	//----- nvinfo : EIATTR_MAXREG_COUNT
	.align		4
.L_62:
        /*01bc*/ 	.byte	0x03, 0x1b
        /*01be*/ 	.short	0x00ff


	//----- nvinfo : EIATTR_NUM_BARRIERS
	.align		4
        /*01c0*/ 	.byte	0x02, 0x4c
        /*01c2*/ 	.byte	0x01
	.zero		1


	//----- nvinfo : EIATTR_MERCURY_ISA_VERSION
	.align		4
        /*01c4*/ 	.byte	0x03, 0x5f
        /*01c6*/ 	.short	0x0000


	//----- nvinfo : EIATTR_COOP_GROUP_MASK_REGIDS
	.align		4
        /*01c8*/ 	.byte	0x04, 0x29
        /*01ca*/ 	.short	(.L_64 - .L_63)


	//   ....[0]....
.L_63:
        /*01cc*/ 	.word	0xffffffff


	//   ....[1]....
        /*01d0*/ 	.word	0xffffffff


	//   ....[2]....
        /*01d4*/ 	.word	0xffffffff


	//   ....[3]....
        /*01d8*/ 	.word	0xffffffff


	//   ....[4]....
        /*01dc*/ 	.word	0xffffffff


	//   ....[5]....
        /*01e0*/ 	.word	0xffffffff


	//   ....[6]....
        /*01e4*/ 	.word	0xffffffff


	//   ....[7]....
        /*01e8*/ 	.word	0xffffffff


	//----- nvinfo : EIATTR_COOP_GROUP_INSTR_OFFSETS
	.align		4
.L_64:
        /*01ec*/ 	.byte	0x04, 0x28
        /*01ee*/ 	.short	(.L_66 - .L_65)


	//   ....[0]....
.L_65:
        /*01f0*/ 	.word	0x00000b40


	//   ....[1]....
        /*01f4*/ 	.word	0x00000c30


	//   ....[2]....
        /*01f8*/ 	.word	0x00000c40


	//   ....[3]....
        /*01fc*/ 	.word	0x00000c80


	//   ....[4]....
        /*0200*/ 	.word	0x00001260


	//   ....[5]....
        /*0204*/ 	.word	0x00001270


	//   ....[6]....
        /*0208*/ 	.word	0x00001340


	//   ....[7]....
        /*020c*/ 	.word	0x00001350


	//----- nvinfo : EIATTR_EXIT_INSTR_OFFSETS
	.align		4
.L_66:
        /*0210*/ 	.byte	0x04, 0x1c
        /*0212*/ 	.short	(.L_68 - .L_67)


	//   ....[0]....
.L_67:
        /*0214*/ 	.word	0x00001fd0


	//   ....[1]....
        /*0218*/ 	.word	0x00002070


	//----- nvinfo : EIATTR_REQNTID
	.align		4
.L_68:
        /*021c*/ 	.byte	0x04, 0x10
        /*021e*/ 	.short	(.L_70 - .L_69)
.L_69:
        /*0220*/ 	.word	0x00000100
        /*0224*/ 	.word	0x00000001
        /*0228*/ 	.word	0x00000001
.L_70:


//--------------------- .nv.callgraph             --------------------------
	.section	.nv.callgraph,"",@"SHT_CUDA_CALLGRAPH"
	.align	4
	.sectionentsize	8
	.align		4
        /*0000*/ 	.word	0x00000000
	.align		4
        /*0004*/ 	.word	0xffffffff
	.align		4
        /*0008*/ 	.word	0x00000000
	.align		4
        /*000c*/ 	.word	0xfffffffe
	.align		4
        /*0010*/ 	.word	0x00000000
	.align		4
        /*0014*/ 	.word	0xfffffffd
	.align		4
        /*0018*/ 	.word	0x00000000
	.align		4
        /*001c*/ 	.word	0xfffffffc


//--------------------- .nv.rel.action            --------------------------
	.section	.nv.rel.action,"",@"SHT_CUDA_RELOCINFO"
	.align	8
	.sectionentsize	8
        /*0000*/ 	.byte	0x73, 0x00, 0x00, 0x00, 0x00, 0x00, 0x00, 0x00, 0x00, 0x00, 0x00, 0x11, 0x25, 0x00, 0x05, 0x36


//--------------------- .nv.constant4             --------------------------
	.section	.nv.constant4,"a",@progbits
	.align	8
	.align		8
.nv.constant4:
        /*0000*/ 	.dword	_$_str


//--------------------- .nv.constant0.attn_fwd    --------------------------
	.section	.nv.constant0.attn_fwd,"a",@progbits
	.sectionflags	@""
	.align	4
.nv.constant0.attn_fwd:
	.zero		488


//--------------------- .text.attn_fwd            --------------------------
	.section	.text.attn_fwd,"ax",@progbits
	.sectioninfo	@"SHI_REGISTERS=100"
	.align	128
        .global         attn_fwd
        .type           attn_fwd,@function
        .size           attn_fwd,(.L_x_3 - attn_fwd)
        .other          attn_fwd,@"STO_CUDA_ENTRY STV_DEFAULT"
attn_fwd:
.text.attn_fwd:
[----:B------:R-:W-:Y:S02]  /*0000*/  MOV R1, c[0x0][0x28] ;  /* 0x00000a0000017a02 */ /* 0x000fe40000000f00 */
[----:B------:R-:W0:Y:S01]  /*0010*/  S2R R0, SR_TID.X ;  /* 0x0000000000007919 */ /* 0x000e220000002100 */
[----:B------:R-:W-:Y:S01]  /*0020*/  MOV R12, c[0x0][0x198] ;  /* 0x00006600000c7a02 */ /* 0x000fe20000000f00 */
[----:B------:R-:W-:Y:S02]  /*0030*/  ULDC.64 UR4, c[0x0][0x118] ;  /* 0x0000460000047ab9 */ /* 0x000fe40000000a00 */
[----:B------:R-:W1:Y:S04]  /*0040*/  S2R R4, SR_CTAID.X ;  /* 0x0000000000047919 */ /* 0x000e680000002500 */
[----:B------:R-:W2:Y:S01]  /*0050*/  S2R R2, SR_CTAID.Y ;  /* 0x0000000000027919 */ /* 0x000ea20000002600 */
[----:B0-----:R-:W-:Y:S02]  /*0060*/  LOP3.LUT R9, R0, 0x1f, RZ, 0xc0, !PT ;  /* 0x0000001f00097812 */ /* 0x001fe400078ec0ff */
[----:B------:R-:W-:-:S02]  /*0070*/  SHF.R.U32.HI R5, RZ, 0x5, R0 ;  /* 0x00000005ff057819 */ /* 0x000fc40000011600 */
[----:B-1----:R-:W-:Y:S02]  /*0080*/  LEA R3, R4, R9, 0x5 ;  /* 0x0000000904037211 */ /* 0x002fe400078e28ff */
[----:B------:R-:W-:Y:S01]  /*0090*/  SGXT.U32 R4, R5, 0x3 ;  /* 0x000000030504781a */ /* 0x000fe20000000000 */
[----:B--2---:R-:W-:Y:S01]  /*00a0*/  IMAD R6, R2, c[0x0][0x190], RZ ;  /* 0x0000640002067a24 */ /* 0x004fe200078e02ff */
[----:B------:R-:W-:Y:S01]  /*00b0*/  LEA.HI R5, R0, 0x18, RZ, 0x1b ;  /* 0x0000001800057811 */ /* 0x000fe200078fd8ff */
[----:B------:R-:W-:Y:S02]  /*00c0*/  IMAD R8, R3, c[0x0][0x194], RZ ;  /* 0x0000650003087a24 */ /* 0x000fe400078e02ff */
[----:B------:R-:W-:Y:S01]  /*00d0*/  IMAD R13, R4, c[0x0][0x198], RZ ;  /* 0x00006600040d7a24 */ /* 0x000fe200078e02ff */
[----:B------:R-:W-:Y:S01]  /*00e0*/  SHF.L.U32 R7, R6, 0x1, RZ ;  /* 0x0000000106077819 */ /* 0x000fe200000006ff */
[C---:B------:R-:W-:Y:S01]  /*00f0*/  IMAD.HI R11, R8.reuse, 0x2, RZ ;  /* 0x00000002080b7827 */ /* 0x040fe200078e02ff */
[----:B------:R-:W-:-:S02]  /*0100*/  SHF.L.U32 R10, R8, 0x1, RZ ;  /* 0x00000001080a7819 */ /* 0x000fc400000006ff */
[----:B------:R-:W-:Y:S01]  /*0110*/  LEA R8, R12, R13, 0x3 ;  /* 0x0000000d0c087211 */ /* 0x000fe200078e18ff */
[----:B------:R-:W-:Y:S01]  /*0120*/  IMAD.HI R6, R6, 0x2, RZ ;  /* 0x0000000206067827 */ /* 0x000fe200078e02ff */
[----:B------:R-:W-:Y:S02]  /*0130*/  IADD3 R16, P0, P1, R10, c[0x0][0x160], R7 ;  /* 0x000058000a107a10 */ /* 0x000fe4000791e007 */
[----:B------:R-:W-:Y:S01]  /*0140*/  LEA R7, R12, R8, 0x3 ;  /* 0x000000080c077211 */ /* 0x000fe200078e18ff */
[----:B------:R-:W-:Y:S01]  /*0150*/  IMAD R17, R5, c[0x0][0x198], RZ ;  /* 0x0000660005117a24 */ /* 0x000fe200078e02ff */
[----:B------:R-:W-:Y:S02]  /*0160*/  IADD3.X R6, R11, c[0x0][0x164], R6, P0, P1 ;  /* 0x000059000b067a10 */ /* 0x000fe400007e2406 */
[-C--:B------:R-:W-:Y:S02]  /*0170*/  LEA R10, P0, R13, R16.reuse, 0x1 ;  /* 0x000000100d0a7211 */ /* 0x080fe400078008ff */
[----:B------:R-:W-:-:S02]  /*0180*/  LEA R12, P1, R8, R16, 0x1 ;  /* 0x00000010080c7211 */ /* 0x000fc400078208ff */
[-C--:B------:R-:W-:Y:S02]  /*0190*/  LEA R14, P2, R7, R16.reuse, 0x1 ;  /* 0x00000010070e7211 */ /* 0x080fe400078408ff */
[----:B------:R-:W-:Y:S02]  /*01a0*/  LEA R16, P3, R17, R16, 0x1 ;  /* 0x0000001011107211 */ /* 0x000fe400078608ff */
[-C--:B------:R-:W-:Y:S02]  /*01b0*/  LEA.HI.X.SX32 R11, R13, R6.reuse, 0x1, P0 ;  /* 0x000000060d0b7211 */ /* 0x080fe400000f0eff */
[-C--:B------:R-:W-:Y:S02]  /*01c0*/  LEA.HI.X.SX32 R15, R7, R6.reuse, 0x1, P2 ;  /* 0x00000006070f7211 */ /* 0x080fe400010f0eff */
[-C--:B------:R-:W-:Y:S02]  /*01d0*/  LEA.HI.X.SX32 R17, R17, R6.reuse, 0x1, P3 ;  /* 0x0000000611117211 */ /* 0x080fe400018f0eff */
[----:B------:R-:W2:Y:S01]  /*01e0*/  LDG.E.U16 R11, [R10.64] ;  /* 0x000000040a0b7981 */ /* 0x000ea2000c1e1500 */
[----:B------:R-:W-:-:S03]  /*01f0*/  LEA.HI.X.SX32 R13, R8, R6, 0x1, P1 ;  /* 0x00000006080d7211 */ /* 0x000fc600008f0eff */
[----:B------:R0:W3:Y:S04]  /*0200*/  LDG.E.U16 R15, [R14.64] ;  /* 0x000000040e0f7981 */ /* 0x0000e8000c1e1500 */
[----:B------:R1:W4:Y:S04]  /*0210*/  LDG.E.U16 R19, [R16.64] ;  /* 0x0000000410137981 */ /* 0x000328000c1e1500 */
[----:B------:R5:W4:Y:S01]  /*0220*/  LDG.E.U16 R13, [R12.64] ;  /* 0x000000040c0d7981 */ /* 0x000b22000c1e1500 */
[C---:B------:R-:W-:Y:S02]  /*0230*/  LOP3.LUT R6, R0.reuse, 0xc0, RZ, 0xc0, !PT ;  /* 0x000000c000067812 */ /* 0x040fe400078ec0ff */
[----:B------:R-:W-:-:S02]  /*0240*/  SHF.L.U32 R7, R0, 0x1, RZ ;  /* 0x0000000100077819 */ /* 0x000fc400000006ff */
[----:B------:R-:W-:-:S04]  /*0250*/  SHF.R.U32.HI R8, RZ, 0x2, R6 ;  /* 0x00000002ff087819 */ /* 0x000fc80000011606 */
[----:B------:R-:W-:Y:S02]  /*0260*/  LOP3.LUT R8, R8, 0x1fe, R7, 0x78, !PT ;  /* 0x000001fe08087812 */ /* 0x000fe400078e7807 */
[----:B------:R-:W-:-:S04]  /*0270*/  MOV R18, c[0x0][0x1d0] ;  /* 0x0000740000127a02 */ /* 0x000fc80000000f00 */
[----:B------:R-:W-:Y:S01]  /*0280*/  ISETP.GE.AND P0, PT, R18, 0x1, PT ;  /* 0x000000011200780c */ /* 0x000fe20003f06270 */
[----:B------:R-:W-:Y:S01]  /*0290*/  CS2R R48, SRZ ;  /* 0x0000000000307805 */ /* 0x000fe2000001ff00 */
[----:B------:R-:W-:Y:S01]  /*02a0*/  MOV R60, 0xff800000 ;  /* 0xff800000003c7802 */ /* 0x000fe20000000f00 */
[----:B------:R-:W-:Y:S01]  /*02b0*/  CS2R R50, SRZ ;  /* 0x0000000000327805 */ /* 0x000fe2000001ff00 */
[----:B-----5:R-:W-:Y:S01]  /*02c0*/  MOV R12, 0x3f800000 ;  /* 0x3f800000000c7802 */ /* 0x020fe20000000f00 */
[----:B------:R-:W-:Y:S01]  /*02d0*/  CS2R R52, SRZ ;  /* 0x0000000000347805 */ /* 0x000fe2000001ff00 */
[----:B-1----:R-:W-:Y:S01]  /*02e0*/  MOV R17, 0x3f800000 ;  /* 0x3f80000000117802 */ /* 0x002fe20000000f00 */
[----:B------:R-:W-:Y:S01]  /*02f0*/  CS2R R54, SRZ ;  /* 0x0000000000367805 */ /* 0x000fe2000001ff00 */
[----:B------:R-:W-:Y:S01]  /*0300*/  MOV R56, 0xff800000 ;  /* 0xff80000000387802 */ /* 0x000fe20000000f00 */
[----:B------:R-:W-:Y:S01]  /*0310*/  CS2R R40, SRZ ;  /* 0x0000000000287805 */ /* 0x000fe2000001ff00 */
[----:B------:R-:W-:Y:S01]  /*0320*/  CS2R R42, SRZ ;  /* 0x00000000002a7805 */ /* 0x000fe2000001ff00 */
[----:B------:R-:W-:Y:S01]  /*0330*/  CS2R R36, SRZ ;  /* 0x0000000000247805 */ /* 0x000fe2000001ff00 */
[----:B------:R-:W-:Y:S01]  /*0340*/  CS2R R38, SRZ ;  /* 0x0000000000267805 */ /* 0x000fe2000001ff00 */
[C---:B0-----:R-:W-:Y:S01]  /*0350*/  SHF.L.U32 R14, R0.reuse, 0x5, RZ ;  /* 0x00000005000e7819 */ /* 0x041fe200000006ff */
[----:B--2---:R-:W-:Y:S04]  /*0360*/  STS.U16 [R8], R11 ;  /* 0x0000000b08007388 */ /* 0x004fe80000000400 */
[----:B---3--:R-:W-:Y:S04]  /*0370*/  STS.U16 [R8+0x400], R15 ;  /* 0x0004000f08007388 */ /* 0x008fe80000000400 */
[----:B----4-:R-:W-:Y:S04]  /*0380*/  STS.U16 [R8+0x600], R19 ;  /* 0x0006001308007388 */ /* 0x010fe80000000400 */
[----:B------:R0:W-:Y:S02]  /*0390*/  STS.U16 [R8+0x200], R13 ;  /* 0x0002000d08007388 */ /* 0x0001e40000000400 */
[----:B0-----:R-:W-:Y:S01]  /*03a0*/  SHF.L.U32 R13, R0, 0x3, RZ ;  /* 0x00000003000d7819 */ /* 0x001fe200000006ff */
[----:B------:R-:W-:Y:S05]  /*03b0*/  @!P0 BRA `(.L_x_0) ;  /* 0x000010e000008947 */ /* 0x000fea0003800000 */
[----:B------:R-:W-:Y:S01]  /*03c0*/  IMAD R10, R2, c[0x0][0x1a0], RZ ;  /* 0x00006800020a7a24 */ /* 0x000fe200078e02ff */
[----:B------:R-:W-:Y:S01]  /*03d0*/  MOV R18, c[0x0][0x1a4] ;  /* 0x0000690000127a02 */ /* 0x000fe20000000f00 */
[C---:B------:R-:W-:Y:S01]  /*03e0*/  IMAD R12, R9.reuse, c[0x0][0x1a8], RZ ;  /* 0x00006a00090c7a24 */ /* 0x040fe200078e02ff */
[----:B------:R-:W-:Y:S01]  /*03f0*/  MOV R89, 0xff800000 ;  /* 0xff80000000597802 */ /* 0x000fe20000000f00 */
[----:B------:R-:W-:Y:S01]  /*0400*/  IMAD R17, R9, c[0x0][0x1b4], RZ ;  /* 0x00006d0009117a24 */ /* 0x000fe200078e02ff */
[----:B------:R-:W-:Y:S01]  /*0410*/  SHF.L.U32 R11, R10, 0x1, RZ ;  /* 0x000000010a0b7819 */ /* 0x000fe200000006ff */
[----:B------:R-:W-:Y:S01]  /*0420*/  IMAD R9, R2, c[0x0][0x1b0], RZ ;  /* 0x00006c0002097a24 */ /* 0x000fe200078e02ff */
[----:B------:R-:W-:Y:S01]  /*0430*/  SHF.L.U32 R16, R12, 0x1, RZ ;  /* 0x000000010c107819 */ /* 0x000fe200000006ff */
[----:B------:R-:W-:Y:S01]  /*0440*/  IMAD R15, R4, c[0x0][0x1a4], RZ ;  /* 0x00006900040f7a24 */ /* 0x000fe200078e02ff */
[----:B------:R-:W-:Y:S01]  /*0450*/  SHF.L.U32 R19, R17, 0x1, RZ ;  /* 0x0000000111137819 */ /* 0x000fe200000006ff */
[----:B------:R-:W-:Y:S01]  /*0460*/  IMAD.HI R10, R10, 0x2, RZ ;  /* 0x000000020a0a7827 */ /* 0x000fe200078e02ff */
[----:B------:R-:W-:Y:S01]  /*0470*/  IADD3 R78, P0, P1, R16, c[0x0][0x168], R11 ;  /* 0x00005a00104e7a10 */ /* 0x000fe2000791e00b */
[----:B------:R-:W-:Y:S01]  /*0480*/  CS2R R48, SRZ ;  /* 0x0000000000307805 */ /* 0x000fe2000001ff00 */
[----:B------:R-:W-:Y:S01]  /*0490*/  MOV R87, 0xff800000 ;  /* 0xff80000000577802 */ /* 0x000fe20000000f00 */
[----:B------:R-:W-:Y:S01]  /*04a0*/  IMAD.HI R11, R12, 0x2, RZ ;  /* 0x000000020c0b7827 */ /* 0x000fe200078e02ff */
[C---:B------:R-:W-:Y:S01]  /*04b0*/  SHF.L.U32 R12, R9.reuse, 0x1, RZ ;  /* 0x00000001090c7819 */ /* 0x040fe200000006ff */
[----:B------:R-:W-:Y:S01]  /*04c0*/  CS2R R50, SRZ ;  /* 0x0000000000327805 */ /* 0x000fe2000001ff00 */
[----:B------:R-:W-:Y:S01]  /*04d0*/  CS2R R52, SRZ ;  /* 0x0000000000347805 */ /* 0x000fe2000001ff00 */
[----:B------:R-:W-:Y:S01]  /*04e0*/  IMAD.HI R16, R9, 0x2, RZ ;  /* 0x0000000209107827 */ /* 0x000fe200078e02ff */
[C---:B------:R-:W-:Y:S01]  /*04f0*/  LEA R9, R18.reuse, R15, 0x3 ;  /* 0x0000000f12097211 */ /* 0x040fe200078e18ff */
[----:B------:R-:W-:Y:S01]  /*0500*/  CS2R R54, SRZ ;  /* 0x0000000000367805 */ /* 0x000fe2000001ff00 */
[----:B------:R-:W-:Y:S01]  /*0510*/  IADD3 R19, P2, P3, R19, c[0x0][0x170], R12 ;  /* 0x00005c0013137a10 */ /* 0x000fe20007b5e00c */
[----:B------:R-:W-:Y:S01]  /*0520*/  IMAD.HI R17, R17, 0x2, RZ ;  /* 0x0000000211117827 */ /* 0x000fe200078e02ff */
[----:B------:R-:W-:Y:S01]  /*0530*/  IADD3.X R12, R11, c[0x0][0x16c], R10, P0, P1 ;  /* 0x00005b000b0c7a10 */ /* 0x000fe200007e240a */
[----:B------:R-:W-:Y:S01]  /*0540*/  CS2R R40, SRZ ;  /* 0x0000000000287805 */ /* 0x000fe2000001ff00 */
[----:B------:R-:W-:Y:S01]  /*0550*/  LEA R10, R18, R9, 0x3 ;  /* 0x00000009120a7211 */ /* 0x000fe200078e18ff */
[----:B------:R-:W-:Y:S01]  /*0560*/  IMAD R11, R5, c[0x0][0x1a4], RZ ;  /* 0x00006900050b7a24 */ /* 0x000fe200078e02ff */
[----:B------:R-:W-:Y:S01]  /*0570*/  IADD3.X R21, R17, c[0x0][0x174], R16, P2, P3 ;  /* 0x00005d0011157a10 */ /* 0x000fe200017e6410 */
[----:B------:R-:W-:Y:S01]  /*0580*/  CS2R R42, SRZ ;  /* 0x00000000002a7805 */ /* 0x000fe2000001ff00 */
[-C--:B------:R-:W-:Y:S01]  /*0590*/  LEA R84, P0, R15, R78.reuse, 0x1 ;  /* 0x0000004e0f547211 */ /* 0x080fe200078008ff */
[----:B------:R-:W-:Y:S01]  /*05a0*/  CS2R R36, SRZ ;  /* 0x0000000000247805 */ /* 0x000fe2000001ff00 */
[-C--:B------:R-:W-:Y:S01]  /*05b0*/  LEA R82, P1, R9, R78.reuse, 0x1 ;  /* 0x0000004e09527211 */ /* 0x080fe200078208ff */
[----:B------:R-:W-:Y:S01]  /*05c0*/  CS2R R38, SRZ ;  /* 0x0000000000267805 */ /* 0x000fe2000001ff00 */
[----:B------:R-:W-:-:S02]  /*05d0*/  LEA R80, P2, R10, R78, 0x1 ;  /* 0x0000004e0a507211 */ /* 0x000fc400078408ff */
[----:B------:R-:W-:Y:S02]  /*05e0*/  LEA R78, P3, R11, R78, 0x1 ;  /* 0x0000004e0b4e7211 */ /* 0x000fe400078608ff */
[-C--:B------:R-:W-:Y:S01]  /*05f0*/  LEA.HI.X.SX32 R83, R9, R12.reuse, 0x1, P1 ;  /* 0x0000000c09537211 */ /* 0x080fe200008f0eff */
[----:B------:R-:W-:Y:S01]  /*0600*/  IMAD R9, R4, c[0x0][0x1b8], RZ ;  /* 0x00006e0004097a24 */ /* 0x000fe200078e02ff */
[-C--:B------:R-:W-:Y:S02]  /*0610*/  LEA.HI.X.SX32 R79, R11, R12.reuse, 0x1, P3 ;  /* 0x0000000c0b4f7211 */ /* 0x080fe400018f0eff */
[----:B------:R-:W-:Y:S02]  /*0620*/  MOV R18, c[0x0][0x1b8] ;  /* 0x00006e0000127a02 */ /* 0x000fe40000000f00 */
[----:B------:R-:W-:Y:S02]  /*0630*/  SHF.L.U32 R11, R0, 0x6, RZ ;  /* 0x00000006000b7819 */ /* 0x000fe400000006ff */
[----:B------:R-:W-:-:S02]  /*0640*/  LEA.HI.X.SX32 R85, R15, R12, 0x1, P0 ;  /* 0x0000000c0f557211 */ /* 0x000fc400000f0eff */
[----:B------:R-:W-:Y:S01]  /*0650*/  LEA.HI.X.SX32 R81, R10, R12, 0x1, P2 ;  /* 0x0000000c0a517211 */ /* 0x000fe200010f0eff */
[----:B------:R-:W-:Y:S01]  /*0660*/  IMAD R12, R5, c[0x0][0x1b8], RZ ;  /* 0x00006e00050c7a24 */ /* 0x000fe200078e02ff */
[----:B------:R-:W-:Y:S02]  /*0670*/  LOP3.LUT R15, R7, 0x10, RZ, 0xc0, !PT ;  /* 0x00000010070f7812 */ /* 0x000fe400078ec0ff */
[C---:B------:R-:W-:Y:S02]  /*0680*/  LEA R10, R18.reuse, R9, 0x3 ;  /* 0x00000009120a7211 */ /* 0x040fe400078e18ff */
[----:B------:R-:W-:Y:S02]  /*0690*/  LOP3.LUT R16, R11, 0x1c0, RZ, 0xc0, !PT ;  /* 0x000001c00b107812 */ /* 0x000fe400078ec0ff */
[----:B------:R-:W-:Y:S02]  /*06a0*/  LOP3.LUT R15, R15, 0x20, R0, 0xf8, !PT ;  /* 0x000000200f0f7812 */ /* 0x000fe400078ef800 */
[----:B------:R-:W-:-:S02]  /*06b0*/  LEA R11, R18, R10, 0x3 ;  /* 0x0000000a120b7211 */ /* 0x000fc400078e18ff */
[----:B------:R-:W-:Y:S02]  /*06c0*/  LOP3.LUT R20, R16, 0x30, R13, 0xf8, !PT ;  /* 0x0000003010147812 */ /* 0x000fe400078ef80d */
[----:B------:R-:W-:Y:S02]  /*06d0*/  LOP3.LUT R17, R14, 0x200, RZ, 0xc0, !PT ;  /* 0x000002000e117812 */ /* 0x000fe400078ec0ff */
[-C--:B------:R-:W-:Y:S02]  /*06e0*/  LEA R76, P0, R9, R19.reuse, 0x1 ;  /* 0x00000013094c7211 */ /* 0x080fe400078008ff */
[-C--:B------:R-:W-:Y:S02]  /*06f0*/  LEA R74, P1, R10, R19.reuse, 0x1 ;  /* 0x000000130a4a7211 */ /* 0x080fe400078208ff */
[-C--:B------:R-:W-:Y:S02]  /*0700*/  LEA R18, P2, R11, R19.reuse, 0x1 ;  /* 0x000000130b127211 */ /* 0x080fe400078408ff */
[----:B------:R-:W-:-:S02]  /*0710*/  LEA R72, P3, R12, R19, 0x1 ;  /* 0x000000130c487211 */ /* 0x000fc400078608ff */
[----:B------:R-:W-:Y:S02]  /*0720*/  LOP3.LUT R16, R20, R15, RZ, 0x3c, !PT ;  /* 0x0000000f14107212 */ /* 0x000fe400078e3cff */
[-C--:B------:R-:W-:Y:S02]  /*0730*/  LEA.HI.X.SX32 R77, R9, R21.reuse, 0x1, P0 ;  /* 0x00000015094d7211 */ /* 0x080fe400000f0eff */
[-C--:B------:R-:W-:Y:S02]  /*0740*/  LEA.HI.X.SX32 R75, R10, R21.reuse, 0x1, P1 ;  /* 0x000000150a4b7211 */ /* 0x080fe400008f0eff */
[-C--:B------:R-:W-:Y:S02]  /*0750*/  LEA.HI.X.SX32 R19, R11, R21.reuse, 0x1, P2 ;  /* 0x000000150b137211 */ /* 0x080fe400010f0eff */
[----:B------:R-:W-:Y:S02]  /*0760*/  LEA.HI.X.SX32 R73, R12, R21, 0x1, P3 ;  /* 0x000000150c497211 */ /* 0x000fe400018f0eff */
[----:B------:R-:W-:-:S02]  /*0770*/  IADD3 R15, R17, R16, RZ ;  /* 0x00000010110f7210 */ /* 0x000fc40007ffe0ff */
[----:B------:R-:W-:Y:S02]  /*0780*/  MOV R12, 0x3f800000 ;  /* 0x3f800000000c7802 */ /* 0x000fe40000000f00 */
[----:B------:R-:W-:Y:S02]  /*0790*/  MOV R16, RZ ;  /* 0x000000ff00107202 */ /* 0x000fe40000000f00 */
[----:B------:R-:W-:Y:S02]  /*07a0*/  MOV R9, RZ ;  /* 0x000000ff00097202 */ /* 0x000fe40000000f00 */
[----:B------:R-:W-:Y:S02]  /*07b0*/  MOV R17, 0x3f800000 ;  /* 0x3f80000000117802 */ /* 0x000fe40000000f00 */
[----:B------:R-:W-:Y:S02]  /*07c0*/  MOV R11, RZ ;  /* 0x000000ff000b7202 */ /* 0x000fe40000000f00 */
[----:B------:R-:W-:-:S02]  /*07d0*/  LOP3.LUT R10, R20, 0x30, R7, 0x78, !PT ;  /* 0x00000030140a7812 */ /* 0x000fc400078e7807 */
.L_x_1:
[----:B------:R-:W-:-:S04]  /*07e0*/  IMAD.WIDE R20, R16, 0x2, R84 ;  /* 0x0000000210147825 */ /* 0x000fc800078e0254 */
[C---:B------:R-:W-:Y:S02]  /*07f0*/  IMAD.WIDE R22, R16.reuse, 0x2, R82 ;  /* 0x0000000210167825 */ /* 0x040fe400078e0252 */
[----:B------:R-:W2:Y:S02]  /*0800*/  LDG.E.U16 R21, [R20.64] ;  /* 0x0000000414157981 */ /* 0x000ea4000c1e1500 */
[C---:B------:R-:W-:Y:S02]  /*0810*/  IMAD.WIDE R24, R16.reuse, 0x2, R80 ;  /* 0x0000000210187825 */ /* 0x040fe400078e0250 */
[----:B------:R-:W3:Y:S02]  /*0820*/  LDG.E.U16 R23, [R22.64] ;  /* 0x0000000416177981 */ /* 0x000ee4000c1e1500 */
[----:B------:R-:W-:Y:S02]  /*0830*/  IMAD.WIDE R26, R16, 0x2, R78 ;  /* 0x00000002101a7825 */ /* 0x000fe400078e024e */
[----:B------:R-:W4:Y:S04]  /*0840*/  LDG.E.U16 R25, [R24.64] ;  /* 0x0000000418197981 */ /* 0x000f28000c1e1500 */
[----:B------:R-:W5:Y:S04]  /*0850*/  LDG.E.U16 R27, [R26.64] ;  /* 0x000000041a1b7981 */ /* 0x000f68000c1e1500 */
[----:B------:R-:W-:Y:S01]  /*0860*/  BAR.SYNC.DEFER_BLOCKING 0x0 ;  /* 0x0000000000007b1d */ /* 0x000fe20000010000 */
[----:B------:R-:W-:-:S04]  /*0870*/  IMAD.WIDE R94, R9, 0x2, R18 ;  /* 0x00000002095e7825 */ /* 0x000fc800078e0212 */
[----:B------:R-:W-:-:S04]  /*0880*/  IMAD.WIDE R96, R9, 0x2, R72 ;  /* 0x0000000209607825 */ /* 0x000fc800078e0248 */
[----:B------:R-:W-:-:S04]  /*0890*/  IMAD.WIDE R44, R9, 0x2, R76 ;  /* 0x00000002092c7825 */ /* 0x000fc800078e024c */
[----:B------:R-:W-:Y:S01]  /*08a0*/  IMAD.WIDE R46, R9, 0x2, R74 ;  /* 0x00000002092e7825 */ /* 0x000fe200078e024a */
[----:B--2---:R-:W-:Y:S04]  /*08b0*/  STS.U16 [R8+0x800], R21 ;  /* 0x0008001508007388 */ /* 0x004fe80000000400 */
[----:B---3--:R-:W-:Y:S04]  /*08c0*/  STS.U16 [R8+0xa00], R23 ;  /* 0x000a001708007388 */ /* 0x008fe80000000400 */
[----:B----4-:R-:W-:Y:S04]  /*08d0*/  STS.U16 [R8+0xc00], R25 ;  /* 0x000c001908007388 */ /* 0x010fe80000000400 */
[----:B-----5:R-:W-:Y:S04]  /*08e0*/  STS.U16 [R8+0xe00], R27 ;  /* 0x000e001b08007388 */ /* 0x020fe80000000400 */
[----:B------:R-:W-:Y:S06]  /*08f0*/  BAR.SYNC.DEFER_BLOCKING 0x0 ;  /* 0x0000000000007b1d */ /* 0x000fec0000010000 */
[----:B------:R0:W2:Y:S04]  /*0900*/  LDG.E.U16 R91, [R44.64] ;  /* 0x000000042c5b7981 */ /* 0x0000a8000c1e1500 */
[----:B------:R0:W3:Y:S04]  /*0910*/  LDG.E.U16 R93, [R46.64] ;  /* 0x000000042e5d7981 */ /* 0x0000e8000c1e1500 */
[----:B------:R-:W4:Y:S04]  /*0920*/  LDG.E.U16 R95, [R94.64] ;  /* 0x000000045e5f7981 */ /* 0x000f28000c1e1500 */
[----:B------:R-:W5:Y:S04]  /*0930*/  LDG.E.U16 R97, [R96.64] ;  /* 0x0000000460617981 */ /* 0x000f68000c1e1500 */
[----:B------:R-:W-:Y:S04]  /*0940*/  LDSM.16.MT88.4 R68, [R15] ;  /* 0x000000000f44783b */ /* 0x000fe80000004200 */
[----:B------:R-:W1:Y:S04]  /*0950*/  LDSM.16.M88.4 R32, [R10+0x800] ;  /* 0x000800000a20783b */ /* 0x000e680000000200 */
[----:B------:R-:W0:Y:S04]  /*0960*/  LDSM.16.M88.4 R28, [R10+0xa00] ;  /* 0x000a00000a1c783b */ /* 0x000e280000000200 */
[----:B------:R-:W0:Y:S04]  /*0970*/  LDSM.16.M88.4 R24, [R10+0xc00] ;  /* 0x000c00000a18783b */ /* 0x000e280000000200 */
[----:B------:R-:W0:Y:S04]  /*0980*/  LDSM.16.M88.4 R20, [R10+0xe00] ;  /* 0x000e00000a14783b */ /* 0x000e280000000200 */
[----:B------:R-:W0:Y:S04]  /*0990*/  LDSM.16.MT88.4 R60, [R15+0x400] ;  /* 0x000400000f3c783b */ /* 0x000e280000004200 */
[----:B------:R-:W-:Y:S01]  /*09a0*/  BAR.SYNC.DEFER_BLOCKING 0x0 ;  /* 0x0000000000007b1d */ /* 0x000fe20000010000 */
[C---:B-1----:R-:W-:Y:S08]  /*09b0*/  HMMA.16816.F32 R64, R68.reuse, R32, RZ ;  /* 0x000000204440723c */ /* 0x042ff000000018ff */
[C---:B0-----:R-:W-:Y:S08]  /*09c0*/  HMMA.16816.F32 R56, R68.reuse, R28, RZ ;  /* 0x0000001c4438723c */ /* 0x041ff000000018ff */
[C---:B------:R-:W-:Y:S08]  /*09d0*/  HMMA.16816.F32 R44, R68.reuse, R24, RZ ;  /* 0x00000018442c723c */ /* 0x040ff000000018ff */
[----:B------:R-:W-:Y:S08]  /*09e0*/  HMMA.16816.F32 R68, R68, R20, RZ ;  /* 0x000000144444723c */ /* 0x000ff000000018ff */
[C---:B------:R-:W-:Y:S08]  /*09f0*/  HMMA.16816.F32 R64, R60.reuse, R34, R64 ;  /* 0x000000223c40723c */ /* 0x040ff00000001840 */
[C---:B------:R-:W-:Y:S08]  /*0a00*/  HMMA.16816.F32 R56, R60.reuse, R30, R56 ;  /* 0x0000001e3c38723c */ /* 0x040ff00000001838 */
[C---:B------:R-:W-:Y:S08]  /*0a10*/  HMMA.16816.F32 R44, R60.reuse, R26, R44 ;  /* 0x0000001a3c2c723c */ /* 0x040ff0000000182c */
[----:B------:R-:W-:Y:S01]  /*0a20*/  HMMA.16816.F32 R68, R60, R22, R68 ;  /* 0x000000163c44723c */ /* 0x000fe20000001844 */
[----:B------:R-:W-:-:S02]  /*0a30*/  FMUL R20, R64, c[0x0][0x188] ;  /* 0x0000620040147a20 */ /* 0x000fc40000400000 */
[----:B------:R-:W-:-:S05]  /*0a40*/  FMUL R21, R65, c[0x0][0x188] ;  /* 0x0000620041157a20 */ /* 0x000fca0000400000 */
[----:B------:R-:W-:Y:S01]  /*0a50*/  FMUL R22, R56, c[0x0][0x188] ;  /* 0x0000620038167a20 */ /* 0x000fe20000400000 */
[----:B------:R-:W-:Y:S01]  /*0a60*/  FMNMX R21, R20, R21, !PT ;  /* 0x0000001514157209 */ /* 0x000fe20007800000 */
[----:B------:R-:W-:-:S03]  /*0a70*/  FMUL R20, R57, c[0x0][0x188] ;  /* 0x0000620039147a20 */ /* 0x000fc60000400000 */
[----:B------:R-:W-:-:S03]  /*0a80*/  FMNMX R23, R22, R21, !PT ;  /* 0x0000001516177209 */ /* 0x000fc60007800000 */
[----:B------:R-:W-:Y:S01]  /*0a90*/  FMUL R21, R44, c[0x0][0x188] ;  /* 0x000062002c157a20 */ /* 0x000fe20000400000 */
[----:B------:R-:W-:Y:S01]  /*0aa0*/  FMNMX R22, R20, R23, !PT ;  /* 0x0000001714167209 */ /* 0x000fe20007800000 */
[----:B------:R-:W-:-:S03]  /*0ab0*/  FMUL R20, R45, c[0x0][0x188] ;  /* 0x000062002d147a20 */ /* 0x000fc60000400000 */
[----:B------:R-:W-:-:S03]  /*0ac0*/  FMNMX R23, R21, R22, !PT ;  /* 0x0000001615177209 */ /* 0x000fc60007800000 */
[----:B------:R-:W-:Y:S01]  /*0ad0*/  FMUL R21, R68, c[0x0][0x188] ;  /* 0x0000620044157a20 */ /* 0x000fe20000400000 */
[----:B------:R-:W-:Y:S01]  /*0ae0*/  FMNMX R22, R20, R23, !PT ;  /* 0x0000001714167209 */ /* 0x000fe20007800000 */
[----:B------:R-:W-:-:S03]  /*0af0*/  FMUL R20, R69, c[0x0][0x188] ;  /* 0x0000620045147a20 */ /* 0x000fc60000400000 */
[----:B------:R-:W-:-:S04]  /*0b00*/  FMNMX R21, R21, R22, !PT ;  /* 0x0000001615157209 */ /* 0x000fc80007800000 */
[----:B------:R-:W-:Y:S01]  /*0b10*/  FMNMX R24, R20, R21, !PT ;  /* 0x0000001514187209 */ /* 0x000fe20007800000 */
[----:B------:R-:W-:Y:S02]  /*0b20*/  FMUL R20, R66, c[0x0][0x188] ;  /* 0x0000620042147a20 */ /* 0x000fe40000400000 */
[----:B------:R-:W-:Y:S02]  /*0b30*/  FMUL R21, R67, c[0x0][0x188] ;  /* 0x0000620043157a20 */ /* 0x000fe40000400000 */
[----:B------:R-:W0:Y:S01]  /*0b40*/  SHFL.BFLY PT, R25, R24, 0x2, 0x1f ;  /* 0x0c401f0018197f89 */ /* 0x000e2200000e0000 */
[----:B------:R-:W-:Y:S02]  /*0b50*/  FMUL R22, R58, c[0x0][0x188] ;  /* 0x000062003a167a20 */ /* 0x000fe40000400000 */
[----:B------:R-:W-:Y:S01]  /*0b60*/  FMNMX R21, R20, R21, !PT ;  /* 0x0000001514157209 */ /* 0x000fe20007800000 */
[----:B------:R-:W-:-:S03]  /*0b70*/  FMUL R20, R59, c[0x0][0x188] ;  /* 0x000062003b147a20 */ /* 0x000fc60000400000 */
        /* <DEDUP_REMOVED lines=8> */
[----:B------:R-:W-:Y:S02]  /*0c00*/  FMNMX R21, R21, R22, !PT ;  /* 0x0000001615157209 */ /* 0x000fe40007800000 */
[----:B0-----:R-:W-:Y:S02]  /*0c10*/  FMNMX R25, R24, R25, !PT ;  /* 0x0000001918197209 */ /* 0x001fe40007800000 */
[----:B------:R-:W-:-:S03]  /*0c20*/  FMNMX R20, R20, R21, !PT ;  /* 0x0000001514147209 */ /* 0x000fc60007800000 */
[----:B------:R-:W0:Y:S04]  /*0c30*/  SHFL.BFLY PT, R24, R25, 0x1, 0x1f ;  /* 0x0c201f0019187f89 */ /* 0x000e2800000e0000 */
[----:B------:R-:W1:Y:S01]  /*0c40*/  SHFL.BFLY PT, R21, R20, 0x2, 0x1f ;  /* 0x0c401f0014157f89 */ /* 0x000e6200000e0000 */
[----:B0-----:R-:W-:-:S04]  /*0c50*/  FMNMX R24, R25, R24, !PT ;  /* 0x0000001819187209 */ /* 0x001fc80007800000 */
[----:B------:R-:W-:Y:S02]  /*0c60*/  FMNMX R60, R24, R89, !PT ;  /* 0x00000059183c7209 */ /* 0x000fe40007800000 */
[----:B-1----:R-:W-:-:S05]  /*0c70*/  FMNMX R24, R20, R21, !PT ;  /* 0x0000001514187209 */ /* 0x002fca0007800000 */
[----:B------:R-:W0:Y:S01]  /*0c80*/  SHFL.BFLY PT, R25, R24, 0x1, 0x1f ;  /* 0x0c201f0018197f89 */ /* 0x000e2200000e0000 */
[----:B------:R-:W-:-:S04]  /*0c90*/  FFMA R56, R56, c[0x0][0x188], -R60 ;  /* 0x0000620038387a23 */ /* 0x000fc8000000083c */
[----:B------:R-:W-:Y:S02]  /*0ca0*/  FMUL R21, R56, 1.4426950216293334961 ;  /* 0x3fb8aa3b38157820 */ /* 0x000fe40000400000 */
[--C-:B------:R-:W-:Y:S02]  /*0cb0*/  FFMA R64, R64, c[0x0][0x188], -R60.reuse ;  /* 0x0000620040407a23 */ /* 0x100fe4000000083c */
[--C-:B------:R-:W-:Y:S02]  /*0cc0*/  FFMA R65, R65, c[0x0][0x188], -R60.reuse ;  /* 0x0000620041417a23 */ /* 0x100fe4000000083c */
[--C-:B------:R-:W-:Y:S02]  /*0cd0*/  FFMA R45, R45, c[0x0][0x188], -R60.reuse ;  /* 0x000062002d2d7a23 */ /* 0x100fe4000000083c */
[----:B------:R-:W-:Y:S01]  /*0ce0*/  FFMA R57, R57, c[0x0][0x188], -R60 ;  /* 0x0000620039397a23 */ /* 0x000fe2000000083c */
[----:B0-----:R-:W-:Y:S01]  /*0cf0*/  FMNMX R56, R24, R25, !PT ;  /* 0x0000001918387209 */ /* 0x001fe20007800000 */
[----:B------:R-:W-:-:S03]  /*0d00*/  FADD R24, -R60, R89 ;  /* 0x000000593c187221 */ /* 0x000fc60000000100 */
[----:B------:R-:W-:Y:S01]  /*0d10*/  FMNMX R56, R56, R87, !PT ;  /* 0x0000005738387209 */ /* 0x000fe20007800000 */
[----:B------:R-:W-:Y:S02]  /*0d20*/  FMUL R24, R24, 1.4426950216293334961 ;  /* 0x3fb8aa3b18187820 */ /* 0x000fe40000400000 */
[----:B------:R-:W-:Y:S02]  /*0d30*/  FMUL R22, R64, 1.4426950216293334961 ;  /* 0x3fb8aa3b40167820 */ /* 0x000fe40000400000 */
[--C-:B------:R-:W-:Y:S02]  /*0d40*/  FFMA R67, R67, c[0x0][0x188], -R56.reuse ;  /* 0x0000620043437a23 */ /* 0x100fe40000000838 */
[--C-:B------:R-:W-:Y:S02]  /*0d50*/  FFMA R66, R66, c[0x0][0x188], -R56.reuse ;  /* 0x0000620042427a23 */ /* 0x100fe40000000838 */
[----:B------:R-:W-:Y:S02]  /*0d60*/  FMUL R23, R65, 1.4426950216293334961 ;  /* 0x3fb8aa3b41177820 */ /* 0x000fe40000400000 */
[----:B------:R-:W-:-:S02]  /*0d70*/  FFMA R58, R58, c[0x0][0x188], -R56 ;  /* 0x000062003a3a7a23 */ /* 0x000fc40000000838 */
[----:B------:R-:W-:Y:S02]  /*0d80*/  FFMA R59, R59, c[0x0][0x188], -R56 ;  /* 0x000062003b3b7a23 */ /* 0x000fe40000000838 */
[----:B------:R-:W-:Y:S02]  /*0d90*/  FADD R27, -R56, R87 ;  /* 0x00000057381b7221 */ /* 0x000fe40000000100 */
[----:B------:R-:W-:Y:S01]  /*0da0*/  FMUL R45, R45, 1.4426950216293334961 ;  /* 0x3fb8aa3b2d2d7820 */ /* 0x000fe20000400000 */
[----:B--2---:R-:W-:Y:S04]  /*0db0*/  STS.U16 [R8+0x800], R91 ;  /* 0x0008005b08007388 */ /* 0x004fe80000000400 */
[----:B---3--:R-:W-:Y:S04]  /*0dc0*/  STS.U16 [R8+0xa00], R93 ;  /* 0x000a005d08007388 */ /* 0x008fe80000000400 */
[----:B----4-:R-:W-:Y:S04]  /*0dd0*/  STS.U16 [R8+0xc00], R95 ;  /* 0x000c005f08007388 */ /* 0x010fe80000000400 */
[----:B-----5:R-:W-:Y:S04]  /*0de0*/  STS.U16 [R8+0xe00], R97 ;  /* 0x000e006108007388 */ /* 0x020fe80000000400 */
[----:B------:R-:W-:Y:S01]  /*0df0*/  BAR.SYNC.DEFER_BLOCKING 0x0 ;  /* 0x0000000000007b1d */ /* 0x000fe20000010000 */
[----:B------:R-:W-:-:S02]  /*0e00*/  FMUL R20, R57, 1.4426950216293334961 ;  /* 0x3fb8aa3b39147820 */ /* 0x000fc40000400000 */
[--C-:B------:R-:W-:Y:S02]  /*0e10*/  FFMA R68, R68, c[0x0][0x188], -R60.reuse ;  /* 0x0000620044447a23 */ /* 0x100fe4000000083c */
[----:B------:R-:W-:Y:S01]  /*0e20*/  FMUL R67, R67, 1.4426950216293334961 ;  /* 0x3fb8aa3b43437820 */ /* 0x000fe20000400000 */
[----:B------:R0:W-:Y:S01]  /*0e30*/  MUFU.EX2 R63, R24 ;  /* 0x00000018003f7308 */ /* 0x0001e20000000800 */
[----:B------:R-:W-:Y:S02]  /*0e40*/  FMUL R66, R66, 1.4426950216293334961 ;  /* 0x3fb8aa3b42427820 */ /* 0x000fe40000400000 */
[----:B------:R-:W-:Y:S02]  /*0e50*/  FMUL R25, R59, 1.4426950216293334961 ;  /* 0x3fb8aa3b3b197820 */ /* 0x000fe40000400000 */
[----:B------:R-:W-:Y:S01]  /*0e60*/  FMUL R27, R27, 1.4426950216293334961 ;  /* 0x3fb8aa3b1b1b7820 */ /* 0x000fe20000400000 */
[----:B------:R-:W1:Y:S01]  /*0e70*/  LDSM.16.M88.4 R32, [R10+0x800] ;  /* 0x000800000a20783b */ /* 0x000e620000000200 */
[----:B0-----:R-:W-:Y:S01]  /*0e80*/  FMUL R24, R58, 1.4426950216293334961 ;  /* 0x3fb8aa3b3a187820 */ /* 0x001fe20000400000 */
[----:B------:R-:W-:Y:S01]  /*0e90*/  MUFU.EX2 R22, R22 ;  /* 0x0000001600167308 */ /* 0x000fe20000000800 */
[----:B------:R-:W-:Y:S01]  /*0ea0*/  FMUL R61, R68, 1.4426950216293334961 ;  /* 0x3fb8aa3b443d7820 */ /* 0x000fe20000400000 */
[----:B------:R-:W0:Y:S06]  /*0eb0*/  LDSM.16.M88.4 R28, [R10+0xa00] ;  /* 0x000a00000a1c783b */ /* 0x000e2c0000000200 */
[----:B------:R-:W2:Y:S01]  /*0ec0*/  MUFU.EX2 R23, R23 ;  /* 0x0000001700177308 */ /* 0x000ea20000000800 */
[----:B------:R-:W-:-:S07]  /*0ed0*/  FFMA R44, R44, c[0x0][0x188], -R60 ;  /* 0x000062002c2c7a23 */ /* 0x000fce000000083c */
[----:B------:R-:W-:Y:S01]  /*0ee0*/  MUFU.EX2 R62, R45 ;  /* 0x0000002d003e7308 */ /* 0x000fe20000000800 */
[----:B------:R-:W-:-:S07]  /*0ef0*/  FFMA R46, R46, c[0x0][0x188], -R56 ;  /* 0x000062002e2e7a23 */ /* 0x000fce0000000838 */
[----:B------:R3:W-:Y:S01]  /*0f00*/  MUFU.EX2 R45, R66 ;  /* 0x00000042002d7308 */ /* 0x0007e20000000800 */
[----:B------:R-:W-:-:S07]  /*0f10*/  FFMA R47, R47, c[0x0][0x188], -R56 ;  /* 0x000062002f2f7a23 */ /* 0x000fce0000000838 */
[----:B------:R-:W4:Y:S08]  /*0f20*/  MUFU.EX2 R26, R67 ;  /* 0x00000043001a7308 */ /* 0x000f300000000800 */
[----:B------:R-:W-:Y:S08]  /*0f30*/  MUFU.EX2 R21, R21 ;  /* 0x0000001500157308 */ /* 0x000ff00000000800 */
[----:B------:R-:W-:Y:S08]  /*0f40*/  MUFU.EX2 R20, R20 ;  /* 0x0000001400147308 */ /* 0x000ff00000000800 */
[----:B------:R-:W-:Y:S08]  /*0f50*/  MUFU.EX2 R68, R24 ;  /* 0x0000001800447308 */ /* 0x000ff00000000800 */
[----:B------:R-:W5:Y:S08]  /*0f60*/  MUFU.EX2 R67, R25 ;  /* 0x0000001900437308 */ /* 0x000f700000000800 */
[----:B------:R-:W0:Y:S01]  /*0f70*/  MUFU.EX2 R58, R27 ;  /* 0x0000001b003a7308 */ /* 0x000e220000000800 */
[----:B------:R-:W-:-:S02]  /*0f80*/  FMUL R44, R44, 1.4426950216293334961 ;  /* 0x3fb8aa3b2c2c7820 */ /* 0x000fc40000400000 */
[----:B------:R-:W-:Y:S02]  /*0f90*/  FMUL R46, R46, 1.4426950216293334961 ;  /* 0x3fb8aa3b2e2e7820 */ /* 0x000fe40000400000 */
[----:B------:R-:W-:Y:S02]  /*0fa0*/  FFMA R70, R70, c[0x0][0x188], -R56 ;  /* 0x0000620046467a23 */ /* 0x000fe40000000838 */
[----:B---3--:R-:W-:Y:S01]  /*0fb0*/  FMUL R66, R47, 1.4426950216293334961 ;  /* 0x3fb8aa3b2f427820 */ /* 0x008fe20000400000 */
[----:B------:R3:W0:Y:S01]  /*0fc0*/  MUFU.EX2 R57, R44 ;  /* 0x0000002c00397308 */ /* 0x0006220000000800 */
[----:B------:R-:W-:Y:S02]  /*0fd0*/  FFMA R69, R69, c[0x0][0x188], -R60 ;  /* 0x0000620045457a23 */ /* 0x000fe4000000083c */
[----:B--2---:R-:W-:Y:S02]  /*0fe0*/  FADD R86, R22, R23 ;  /* 0x0000001716567221 */ /* 0x004fe40000000000 */
[----:B------:R-:W-:-:S03]  /*0ff0*/  FMUL R65, R70, 1.4426950216293334961 ;  /* 0x3fb8aa3b46417820 */ /* 0x000fc60000400000 */
[----:B------:R2:W1:Y:S01]  /*1000*/  MUFU.EX2 R59, R46 ;  /* 0x0000002e003b7308 */ /* 0x0004620000000800 */
[----:B---3--:R-:W-:Y:S01]  /*1010*/  F2FP.PACK_AB R44, R23, R22 ;  /* 0x00000016172c723e */ /* 0x008fe200000000ff */
[----:B----4-:R-:W-:Y:S01]  /*1020*/  FADD R23, R45, R26 ;  /* 0x0000001a2d177221 */ /* 0x010fe20000000000 */
[----:B------:R-:W-:Y:S01]  /*1030*/  F2FP.PACK_AB R45, R26, R45 ;  /* 0x0000002d1a2d723e */ /* 0x000fe200000000ff */
[----:B------:R-:W-:Y:S01]  /*1040*/  FFMA R71, R71, c[0x0][0x188], -R56 ;  /* 0x0000620047477a23 */ /* 0x000fe20000000838 */
[----:B-----5:R-:W-:Y:S01]  /*1050*/  F2FP.PACK_AB R47, R67, R68 ;  /* 0x00000044432f723e */ /* 0x020fe200000000ff */
[C---:B------:R-:W-:Y:S01]  /*1060*/  FMUL R48, R63.reuse, R48 ;  /* 0x000000303f307220 */ /* 0x040fe20000400000 */
[----:B------:R-:W3:Y:S01]  /*1070*/  LDSM.16.M88.4 R24, [R10+0xc00] ;  /* 0x000c00000a18783b */ /* 0x000ee20000000200 */
[----:B------:R-:W4:Y:S01]  /*1080*/  MUFU.EX2 R66, R66 ;  /* 0x0000004200427308 */ /* 0x000f220000000800 */
[----:B------:R-:W-:Y:S01]  /*1090*/  FMUL R49, R63, R49 ;  /* 0x000000313f317220 */ /* 0x000fe20000400000 */
[----:B--2---:R-:W-:Y:S01]  /*10a0*/  F2FP.PACK_AB R46, R20, R21 ;  /* 0x00000015142e723e */ /* 0x004fe200000000ff */
[----:B0-----:R-:W-:-:S02]  /*10b0*/  FMUL R50, R58, R50 ;  /* 0x000000323a327220 */ /* 0x001fc40000400000 */
[----:B------:R-:W-:Y:S02]  /*10c0*/  FMUL R51, R58, R51 ;  /* 0x000000333a337220 */ /* 0x000fe40000400000 */
[----:B------:R-:W-:Y:S01]  /*10d0*/  FMUL R64, R69, 1.4426950216293334961 ;  /* 0x3fb8aa3b45407820 */ /* 0x000fe20000400000 */
[----:B------:R-:W0:Y:S01]  /*10e0*/  MUFU.EX2 R61, R61 ;  /* 0x0000003d003d7308 */ /* 0x000e220000000800 */
[----:B------:R-:W-:Y:S02]  /*10f0*/  FADD R69, R21, R86 ;  /* 0x0000005615457221 */ /* 0x000fe40000000000 */
[----:B------:R-:W-:Y:S02]  /*1100*/  FADD R22, R68, R23 ;  /* 0x0000001744167221 */ /* 0x000fe40000000000 */
[----:B------:R-:W-:-:S03]  /*1110*/  FMUL R71, R71, 1.4426950216293334961 ;  /* 0x3fb8aa3b47477820 */ /* 0x000fc60000400000 */
[----:B------:R-:W2:Y:S01]  /*1120*/  MUFU.EX2 R65, R65 ;  /* 0x0000004100417308 */ /* 0x000ea20000000800 */
[----:B-1----:R-:W-:Y:S01]  /*1130*/  HMMA.16816.F32 R48, R44, R32, R48 ;  /* 0x000000202c30723c */ /* 0x002fe20000001830 */
[----:B------:R-:W-:Y:S02]  /*1140*/  FADD R68, R20, R69 ;  /* 0x0000004514447221 */ /* 0x000fe40000000000 */
[----:B------:R-:W-:Y:S02]  /*1150*/  FADD R70, R67, R22 ;  /* 0x0000001643467221 */ /* 0x000fe40000000000 */
[----:B------:R-:W-:Y:S02]  /*1160*/  LDSM.16.M88.4 R20, [R10+0xe00] ;  /* 0x000e00000a14783b */ /* 0x000fe40000000200 */
[----:B------:R-:W1:Y:S01]  /*1170*/  MUFU.EX2 R64, R64 ;  /* 0x0000004000407308 */ /* 0x000e620000000800 */
[----:B------:R-:W-:Y:S02]  /*1180*/  FADD R33, R57, R68 ;  /* 0x0000004439217221 */ /* 0x000fe40000000000 */
[----:B------:R-:W-:-:S05]  /*1190*/  FADD R67, R59, R70 ;  /* 0x000000463b437221 */ /* 0x000fca0000000000 */
[----:B------:R-:W5:Y:S01]  /*11a0*/  MUFU.EX2 R32, R71 ;  /* 0x0000004700207308 */ /* 0x000f620000000800 */
[----:B------:R-:W-:Y:S02]  /*11b0*/  FADD R68, R62, R33 ;  /* 0x000000213e447221 */ /* 0x000fe40000000000 */
[----:B----4-:R-:W-:Y:S02]  /*11c0*/  FADD R70, R66, R67 ;  /* 0x0000004342467221 */ /* 0x010fe40000000000 */
[----:B0-----:R-:W-:Y:S02]  /*11d0*/  FADD R33, R61, R68 ;  /* 0x000000443d217221 */ /* 0x001fe40000000000 */
[----:B--2---:R-:W-:Y:S02]  /*11e0*/  FADD R67, R65, R70 ;  /* 0x0000004641437221 */ /* 0x004fe40000000000 */
[C---:B------:R-:W-:Y:S02]  /*11f0*/  FMUL R52, R63.reuse, R52 ;  /* 0x000000343f347220 */ /* 0x040fe40000400000 */
[----:B------:R-:W-:-:S02]  /*1200*/  FMUL R53, R63, R53 ;  /* 0x000000353f357220 */ /* 0x000fc40000400000 */
[C---:B------:R-:W-:Y:S02]  /*1210*/  FMUL R54, R58.reuse, R54 ;  /* 0x000000363a367220 */ /* 0x040fe40000400000 */
[----:B------:R-:W-:Y:S02]  /*1220*/  FMUL R55, R58, R55 ;  /* 0x000000373a377220 */ /* 0x000fe40000400000 */
[----:B-1----:R-:W-:Y:S02]  /*1230*/  FADD R33, R64, R33 ;  /* 0x0000002140217221 */ /* 0x002fe40000000000 */
[----:B-----5:R-:W-:-:S03]  /*1240*/  FADD R67, R32, R67 ;  /* 0x0000004320437221 */ /* 0x020fc60000000000 */
[----:B------:R-:W-:Y:S01]  /*1250*/  HMMA.16816.F32 R52, R44, R28, R52 ;  /* 0x0000001c2c34723c */ /* 0x000fe20000001834 */
[----:B------:R-:W0:Y:S04]  /*1260*/  SHFL.BFLY PT, R28, R33, 0x2, 0x1f ;  /* 0x0c401f00211c7f89 */ /* 0x000e2800000e0000 */
[----:B------:R-:W1:Y:S01]  /*1270*/  SHFL.BFLY PT, R68, R67, 0x2, 0x1f ;  /* 0x0c401f0043447f89 */ /* 0x000e6200000e0000 */
[C---:B------:R-:W-:Y:S02]  /*1280*/  FMUL R40, R63.reuse, R40 ;  /* 0x000000283f287220 */ /* 0x040fe40000400000 */
[----:B------:R-:W-:Y:S02]  /*1290*/  FMUL R41, R63, R41 ;  /* 0x000000293f297220 */ /* 0x000fe40000400000 */
[----:B------:R-:W-:-:S02]  /*12a0*/  FMUL R42, R58, R42 ;  /* 0x0000002a3a2a7220 */ /* 0x000fc40000400000 */
[C---:B------:R-:W-:Y:S02]  /*12b0*/  FMUL R43, R58.reuse, R43 ;  /* 0x0000002b3a2b7220 */ /* 0x040fe40000400000 */
[C---:B------:R-:W-:Y:S02]  /*12c0*/  FMUL R36, R63.reuse, R36 ;  /* 0x000000243f247220 */ /* 0x040fe40000400000 */
[----:B------:R-:W-:Y:S02]  /*12d0*/  FMUL R37, R63, R37 ;  /* 0x000000253f257220 */ /* 0x000fe40000400000 */
[C---:B------:R-:W-:Y:S02]  /*12e0*/  FMUL R38, R58.reuse, R38 ;  /* 0x000000263a267220 */ /* 0x040fe40000400000 */
[----:B------:R-:W-:Y:S01]  /*12f0*/  FMUL R39, R58, R39 ;  /* 0x000000273a277220 */ /* 0x000fe20000400000 */
[----:B---3--:R-:W-:Y:S01]  /*1300*/  HMMA.16816.F32 R40, R44, R24, R40 ;  /* 0x000000182c28723c */ /* 0x008fe20000001828 */
[----:B0-----:R-:W-:-:S02]  /*1310*/  FADD R28, R33, R28 ;  /* 0x0000001c211c7221 */ /* 0x001fc40000000000 */
[----:B-1----:R-:W-:-:S05]  /*1320*/  FADD R68, R67, R68 ;  /* 0x0000004443447221 */ /* 0x002fca0000000000 */
[----:B------:R-:W-:Y:S01]  /*1330*/  HMMA.16816.F32 R36, R44, R20, R36 ;  /* 0x000000142c24723c */ /* 0x000fe20000001824 */
[----:B------:R-:W0:Y:S04]  /*1340*/  SHFL.BFLY PT, R21, R28, 0x1, 0x1f ;  /* 0x0c201f001c157f89 */ /* 0x000e2800000e0000 */
[----:B------:R-:W1:Y:S01]  /*1350*/  SHFL.BFLY PT, R25, R68, 0x1, 0x1f ;  /* 0x0c201f0044197f89 */ /* 0x000e6200000e0000 */
[----:B------:R-:W-:-:S04]  /*1360*/  IADD3 R11, R11, 0x20, RZ ;  /* 0x000000200b0b7810 */ /* 0x000fc80007ffe0ff */
[----:B------:R-:W-:Y:S02]  /*1370*/  ISETP.GE.AND P0, PT, R11, c[0x0][0x1d0], PT ;  /* 0x000074000b007a0c */ /* 0x000fe40003f06270 */
[----:B------:R-:W-:Y:S02]  /*1380*/  F2FP.PACK_AB R44, R62, R57 ;  /* 0x000000393e2c723e */ /* 0x000fe400000000ff */
[----:B------:R-:W-:Y:S02]  /*1390*/  F2FP.PACK_AB R45, R66, R59 ;  /* 0x0000003b422d723e */ /* 0x000fe400000000ff */
[----:B------:R-:W-:Y:S02]  /*13a0*/  F2FP.PACK_AB R46, R64, R61 ;  /* 0x0000003d402e723e */ /* 0x000fe400000000ff */
[----:B------:R-:W-:Y:S02]  /*13b0*/  F2FP.PACK_AB R47, R32, R65 ;  /* 0x00000041202f723e */ /* 0x000fe400000000ff */
[----:B------:R-:W-:Y:S01]  /*13c0*/  MOV R20, 0x20 ;  /* 0x0000002000147802 */ /* 0x000fe20000000f00 */
[----:B0-----:R-:W-:-:S04]  /*13d0*/  FADD R21, R28, R21 ;  /* 0x000000151c157221 */ /* 0x001fc80000000000 */
[----:B------:R-:W-:Y:S01]  /*13e0*/  HMMA.16816.F32 R48, R44, R34, R48 ;  /* 0x000000222c30723c */ /* 0x000fe20000001830 */
[----:B-1----:R-:W-:Y:S01]  /*13f0*/  FADD R25, R68, R25 ;  /* 0x0000001944197221 */ /* 0x002fe20000000000 */
[----:B------:R-:W-:Y:S01]  /*1400*/  MOV R89, R60 ;  /* 0x0000003c00597202 */ /* 0x000fe20000000f00 */
[----:B------:R-:W-:-:S05]  /*1410*/  IMAD R9, R20, c[0x0][0x1b4], R9 ;  /* 0x00006d0014097a24 */ /* 0x000fca00078e0209 */
[----:B------:R-:W-:Y:S01]  /*1420*/  HMMA.16816.F32 R52, R44, R30, R52 ;  /* 0x0000001e2c34723c */ /* 0x000fe20000001834 */
[----:B------:R-:W-:Y:S01]  /*1430*/  IMAD R16, R20, c[0x0][0x1a4], R16 ;  /* 0x0000690014107a24 */ /* 0x000fe200078e0210 */
[----:B------:R-:W-:Y:S01]  /*1440*/  MOV R87, R56 ;  /* 0x0000003800577202 */ /* 0x000fe20000000f00 */
[----:B------:R-:W-:Y:S02]  /*1450*/  FFMA R12, R63, R12, R21 ;  /* 0x0000000c3f0c7223 */ /* 0x000fe40000000015 */
[----:B------:R-:W-:-:S03]  /*1460*/  FFMA R17, R58, R17, R25 ;  /* 0x000000113a117223 */ /* 0x000fc60000000019 */
[C---:B------:R-:W-:Y:S08]  /*1470*/  HMMA.16816.F32 R40, R44.reuse, R26, R40 ;  /* 0x0000001a2c28723c */ /* 0x040ff00000001828 */
[----:B------:R-:W-:Y:S01]  /*1480*/  HMMA.16816.F32 R36, R44, R22, R36 ;  /* 0x000000162c24723c */ /* 0x000fe20000001824 */
[----:B------:R-:W-:Y:S07]  /*1490*/  @!P0 BRA `(.L_x_1) ;  /* 0xfffff34000008947 */ /* 0x000fee000383ffff */
.L_x_0:
[C---:B------:R-:W-:Y:S01]  /*14a0*/  FSETP.GT.AND P6, PT, |R12|.reuse, 8.50705917302346158658e+37, PT ;  /* 0x7e8000000c00780b */ /* 0x040fe20003fc4200 */
[C---:B------:R-:W-:Y:S01]  /*14b0*/  FMUL R9, R12.reuse, 8388608 ;  /* 0x4b0000000c097820 */ /* 0x040fe20000400000 */
[----:B------:R-:W-:Y:S01]  /*14c0*/  FSETP.GEU.AND P5, PT, |R12|, 1.175494350822287508e-38, PT ;  /* 0x008000000c00780b */ /* 0x000fe20003fae200 */
[----:B------:R-:W-:Y:S01]  /*14d0*/  IMAD R25, R2, c[0x0][0x1c0], RZ ;  /* 0x0000700002197a24 */ /* 0x000fe200078e02ff */
[----:B------:R-:W-:Y:S01]  /*14e0*/  FSETP.GT.AND P2, PT, |R17|, 8.50705917302346158658e+37, PT ;  /* 0x7e8000001100780b */ /* 0x000fe20003f44200 */
[----:B------:R-:W-:Y:S01]  /*14f0*/  IMAD R26, R3, c[0x0][0x1c4], RZ ;  /* 0x00007100031a7a24 */ /* 0x000fe200078e02ff */
[----:B------:R-:W-:Y:S01]  /*1500*/  SHF.R.U32.HI R6, RZ, 0x1, R6 ;  /* 0x00000001ff067819 */ /* 0x000fe20000011606 */
[----:B------:R-:W-:Y:S01]  /*1510*/  BAR.SYNC.DEFER_BLOCKING 0x0 ;  /* 0x0000000000007b1d */ /* 0x000fe20000010000 */
[----:B------:R-:W-:-:S02]  /*1520*/  FSETP.GEU.AND P1, PT, R12, 1.175494350822287508e-38, PT ;  /* 0x008000000c00780b */ /* 0x000fc40003f2e000 */
[C---:B------:R-:W-:Y:S02]  /*1530*/  FSETP.GEU.AND P4, PT, |R17|.reuse, 1.175494350822287508e-38, PT ;  /* 0x008000001100780b */ /* 0x040fe40003f8e200 */
[----:B------:R-:W-:Y:S01]  /*1540*/  SHF.L.U32 R8, R0, 0x7, RZ ;  /* 0x0000000700087819 */ /* 0x000fe200000006ff */
[----:B------:R-:W-:Y:S01]  /*1550*/  @P6 FMUL R52, R52, 0.25 ;  /* 0x3e80000034346820 */ /* 0x000fe20000400000 */
[----:B------:R-:W-:Y:S01]  /*1560*/  LOP3.LUT R15, R6, 0x1f8, R13, 0x78, !PT ;  /* 0x000001f8060f7812 */ /* 0x000fe200078e780d */
[----:B------:R-:W-:Y:S01]  /*1570*/  FMUL R6, R17, 8388608 ;  /* 0x4b00000011067820 */ /* 0x000fe20000400000 */
[----:B------:R-:W-:Y:S01]  /*1580*/  FSEL R34, R9, R12, !P1 ;  /* 0x0000000c09227208 */ /* 0x000fe20004800000 */
[----:B------:R-:W-:Y:S01]  /*1590*/  @P6 FMUL R12, R12, 0.25 ;  /* 0x3e8000000c0c6820 */ /* 0x000fe20000400000 */
[C---:B------:R-:W-:Y:S01]  /*15a0*/  FSETP.GEU.AND P0, PT, R17.reuse, 1.175494350822287508e-38, PT ;  /* 0x008000001100780b */ /* 0x040fe20003f0e000 */
[----:B------:R-:W-:Y:S01]  /*15b0*/  @P6 FMUL R48, R48, 0.25 ;  /* 0x3e80000030306820 */ /* 0x000fe20000400000 */
[----:B------:R-:W-:Y:S01]  /*15c0*/  LOP3.LUT R10, R8, 0x600, RZ, 0xc0, !PT ;  /* 0x00000600080a7812 */ /* 0x000fe200078ec0ff */
[----:B------:R-:W-:Y:S01]  /*15d0*/  @!P5 FMUL R12, R12, 16777216 ;  /* 0x4b8000000c0cd820 */ /* 0x000fe20000400000 */
[----:B------:R-:W-:Y:S01]  /*15e0*/  FSEL R6, R6, R17, !P0 ;  /* 0x0000001106067208 */ /* 0x000fe20004000000 */
[----:B------:R-:W-:Y:S01]  /*15f0*/  @P2 FMUL R17, R17, 0.25 ;  /* 0x3e80000011112820 */ /* 0x000fe20000400000 */
[----:B------:R-:W-:Y:S01]  /*1600*/  IADD3 R32, R10, R15, RZ ;  /* 0x0000000f0a207210 */ /* 0x000fe20007ffe0ff */
[----:B------:R-:W-:Y:S01]  /*1610*/  @!P5 FMUL R52, R52, 16777216 ;  /* 0x4b8000003434d820 */ /* 0x000fe20000400000 */
[----:B------:R-:W0:Y:S01]  /*1620*/  MUFU.RCP R10, R12 ;  /* 0x0000000c000a7308 */ /* 0x000e220000001000 */
[----:B------:R-:W-:Y:S01]  /*1630*/  @!P4 FMUL R17, R17, 16777216 ;  /* 0x4b8000001111c820 */ /* 0x000fe20000400000 */
[----:B------:R-:W-:Y:S01]  /*1640*/  SHF.L.U32 R8, R25, 0x1, RZ ;  /* 0x0000000119087819 */ /* 0x000fe200000006ff */
[----:B------:R-:W-:Y:S01]  /*1650*/  @!P5 FMUL R48, R48, 16777216 ;  /* 0x4b8000003030d820 */ /* 0x000fe20000400000 */
[----:B------:R-:W-:Y:S01]  /*1660*/  SHF.L.U32 R11, R26, 0x1, RZ ;  /* 0x000000011a0b7819 */ /* 0x000fe200000006ff */
[----:B------:R-:W-:Y:S01]  /*1670*/  @P2 FMUL R39, R39, 0.25 ;  /* 0x3e80000027272820 */ /* 0x000fe20000400000 */
[----:B------:R-:W-:Y:S01]  /*1680*/  LOP3.LUT R14, R14, 0x260, RZ, 0xc0, !PT ;  /* 0x000002600e0e7812 */ /* 0x000fe200078ec0ff */
[----:B------:R-:W-:Y:S01]  /*1690*/  @P2 FMUL R38, R38, 0.25 ;  /* 0x3e80000026262820 */ /* 0x000fe20000400000 */
[----:B------:R-:W1:Y:S01]  /*16a0*/  MUFU.RCP R9, R17 ;  /* 0x0000001100097308 */ /* 0x000e620000001000 */
[----:B------:R-:W-:Y:S01]  /*16b0*/  @P2 FMUL R43, R43, 0.25 ;  /* 0x3e8000002b2b2820 */ /* 0x000fe20000400000 */
[----:B------:R-:W-:Y:S01]  /*16c0*/  LOP3.LUT R13, R13, 0x38, RZ, 0xc0, !PT ;  /* 0x000000380d0d7812 */ /* 0x000fe200078ec0ff */
[----:B------:R-:W-:-:S02]  /*16d0*/  @P2 FMUL R42, R42, 0.25 ;  /* 0x3e8000002a2a2820 */ /* 0x000fc40000400000 */
[----:B------:R-:W-:Y:S02]  /*16e0*/  @P2 FMUL R55, R55, 0.25 ;  /* 0x3e80000037372820 */ /* 0x000fe40000400000 */
[----:B------:R-:W-:Y:S02]  /*16f0*/  @P2 FMUL R54, R54, 0.25 ;  /* 0x3e80000036362820 */ /* 0x000fe40000400000 */
[----:B------:R-:W-:Y:S02]  /*1700*/  @P2 FMUL R51, R51, 0.25 ;  /* 0x3e80000033332820 */ /* 0x000fe40000400000 */
[----:B------:R-:W-:Y:S01]  /*1710*/  @P2 FMUL R50, R50, 0.25 ;  /* 0x3e80000032322820 */ /* 0x000fe20000400000 */
[----:B------:R-:W-:Y:S01]  /*1720*/  IADD3 R8, P2, P3, R11, c[0x0][0x178], R8 ;  /* 0x00005e000b087a10 */ /* 0x000fe20007b5e008 */
[----:B------:R-:W-:Y:S02]  /*1730*/  @P6 FMUL R36, R36, 0.25 ;  /* 0x3e80000024246820 */ /* 0x000fe40000400000 */
[----:B------:R-:W-:-:S02]  /*1740*/  @P6 FMUL R40, R40, 0.25 ;  /* 0x3e80000028286820 */ /* 0x000fc40000400000 */
[C---:B0-----:R-:W-:Y:S02]  /*1750*/  FMUL R21, R10.reuse, R52 ;  /* 0x000000340a157220 */ /* 0x041fe40000400000 */
[----:B------:R-:W-:Y:S02]  /*1760*/  FMUL R24, R10, R48 ;  /* 0x000000300a187220 */ /* 0x000fe40000400000 */
[----:B------:R-:W-:Y:S02]  /*1770*/  @!P4 FMUL R39, R39, 16777216 ;  /* 0x4b8000002727c820 */ /* 0x000fe40000400000 */
[----:B------:R-:W-:Y:S01]  /*1780*/  @!P4 FMUL R38, R38, 16777216 ;  /* 0x4b8000002626c820 */ /* 0x000fe20000400000 */
[----:B------:R-:W-:Y:S01]  /*1790*/  F2FP.PACK_AB R28, R21, R24 ;  /* 0x00000018151c723e */ /* 0x000fe200000000ff */
[----:B------:R-:W-:Y:S01]  /*17a0*/  @!P4 FMUL R43, R43, 16777216 ;  /* 0x4b8000002b2bc820 */ /* 0x000fe20000400000 */
[----:B------:R-:W-:Y:S01]  /*17b0*/  SHF.L.U32 R24, R0, 0x2, RZ ;  /* 0x0000000200187819 */ /* 0x000fe200000006ff */
[----:B------:R-:W-:-:S02]  /*17c0*/  @!P4 FMUL R42, R42, 16777216 ;  /* 0x4b8000002a2ac820 */ /* 0x000fc40000400000 */
[----:B------:R-:W-:Y:S02]  /*17d0*/  @!P4 FMUL R55, R55, 16777216 ;  /* 0x4b8000003737c820 */ /* 0x000fe40000400000 */
[----:B------:R-:W-:Y:S02]  /*17e0*/  @!P4 FMUL R54, R54, 16777216 ;  /* 0x4b8000003636c820 */ /* 0x000fe40000400000 */
[----:B------:R-:W-:Y:S02]  /*17f0*/  @!P4 FMUL R51, R51, 16777216 ;  /* 0x4b8000003333c820 */ /* 0x000fe40000400000 */
[----:B------:R-:W-:Y:S01]  /*1800*/  @!P4 FMUL R50, R50, 16777216 ;  /* 0x4b8000003232c820 */ /* 0x000fe20000400000 */
[----:B------:R-:W-:Y:S01]  /*1810*/  LOP3.LUT P4, RZ, R0, 0xe0, RZ, 0xc0, !PT ;  /* 0x000000e000ff7812 */ /* 0x000fe2000788c0ff */
[----:B------:R-:W-:Y:S01]  /*1820*/  @!P5 FMUL R36, R36, 16777216 ;  /* 0x4b8000002424d820 */ /* 0x000fe20000400000 */
[----:B------:R-:W-:Y:S01]  /*1830*/  SHF.R.U32.HI R0, RZ, 0x1, R0 ;  /* 0x00000001ff007819 */ /* 0x000fe20000011600 */
[----:B------:R-:W-:-:S02]  /*1840*/  @!P5 FMUL R40, R40, 16777216 ;  /* 0x4b8000002828d820 */ /* 0x000fc40000400000 */
[----:B------:R-:W-:Y:S01]  /*1850*/  @P6 FMUL R37, R37, 0.25 ;  /* 0x3e80000025256820 */ /* 0x000fe20000400000 */
[----:B------:R-:W-:Y:S01]  /*1860*/  LOP3.LUT R0, R0, 0x4, RZ, 0xc0, !PT ;  /* 0x0000000400007812 */ /* 0x000fe200078ec0ff */
[----:B------:R-:W-:Y:S02]  /*1870*/  @P6 FMUL R41, R41, 0.25 ;  /* 0x3e80000029296820 */ /* 0x000fe40000400000 */
[C---:B-1----:R-:W-:Y:S02]  /*1880*/  FMUL R12, R9.reuse, R39 ;  /* 0x00000027090c7220 */ /* 0x042fe40000400000 */
[C---:B------:R-:W-:Y:S02]  /*1890*/  FMUL R11, R9.reuse, R38 ;  /* 0x00000026090b7220 */ /* 0x040fe40000400000 */
[C---:B------:R-:W-:Y:S02]  /*18a0*/  FMUL R17, R9.reuse, R43 ;  /* 0x0000002b09117220 */ /* 0x040fe40000400000 */
[----:B------:R-:W-:-:S02]  /*18b0*/  FMUL R16, R9, R42 ;  /* 0x0000002a09107220 */ /* 0x000fc40000400000 */
[C---:B------:R-:W-:Y:S02]  /*18c0*/  FMUL R19, R9.reuse, R55 ;  /* 0x0000003709137220 */ /* 0x040fe40000400000 */
[C---:B------:R-:W-:Y:S02]  /*18d0*/  FMUL R20, R9.reuse, R54 ;  /* 0x0000003609147220 */ /* 0x040fe40000400000 */
[C---:B------:R-:W-:Y:S02]  /*18e0*/  FMUL R22, R9.reuse, R51 ;  /* 0x0000003309167220 */ /* 0x040fe40000400000 */
[----:B------:R-:W-:Y:S01]  /*18f0*/  FMUL R23, R9, R50 ;  /* 0x0000003209177220 */ /* 0x000fe20000400000 */
[----:B------:R-:W-:Y:S01]  /*1900*/  LOP3.LUT R9, R14, 0x38, R7, 0x78, !PT ;  /* 0x000000380e097812 */ /* 0x000fe200078e7807 */
[----:B------:R-:W-:Y:S01]  /*1910*/  @P6 FMUL R53, R53, 0.25 ;  /* 0x3e80000035356820 */ /* 0x000fe20000400000 */
[----:B------:R-:W-:Y:S01]  /*1920*/  F2FP.PACK_AB R22, R19, R22 ;  /* 0x000000161316723e */ /* 0x000fe200000000ff */
[----:B------:R-:W-:Y:S01]  /*1930*/  @P6 FMUL R49, R49, 0.25 ;  /* 0x3e80000031316820 */ /* 0x000fe20000400000 */
[----:B------:R-:W-:Y:S01]  /*1940*/  LOP3.LUT R27, R9, 0x80, R24, 0xf8, !PT ;  /* 0x00000080091b7812 */ /* 0x000fe200078ef818 */
[----:B------:R-:W-:Y:S01]  /*1950*/  FMUL R15, R10, R36 ;  /* 0x000000240a0f7220 */ /* 0x000fe20000400000 */
[----:B------:R-:W-:Y:S01]  /*1960*/  IADD3 R9, R34, -0x3f3504f3, RZ ;  /* 0xc0cafb0d22097810 */ /* 0x000fe20007ffe0ff */
[----:B------:R-:W-:Y:S01]  /*1970*/  FMUL R18, R10, R40 ;  /* 0x000000280a127220 */ /* 0x000fe20000400000 */
[----:B------:R-:W-:Y:S01]  /*1980*/  F2FP.PACK_AB R20, R20, R23 ;  /* 0x000000171414723e */ /* 0x000fe200000000ff */
[----:B------:R-:W-:Y:S01]  /*1990*/  @!P5 FMUL R37, R37, 16777216 ;  /* 0x4b8000002525d820 */ /* 0x000fe20000400000 */
[----:B------:R-:W-:Y:S01]  /*19a0*/  LOP3.LUT R9, R9, 0xff800000, RZ, 0xc0, !PT ;  /* 0xff80000009097812 */ /* 0x000fe200078ec0ff */
[----:B------:R-:W-:Y:S01]  /*19b0*/  @!P5 FMUL R41, R41, 16777216 ;  /* 0x4b8000002929d820 */ /* 0x000fe20000400000 */
[----:B------:R-:W-:Y:S01]  /*19c0*/  F2FP.PACK_AB R29, R15, R18 ;  /* 0x000000120f1d723e */ /* 0x000fe200000000ff */
[----:B------:R-:W-:Y:S01]  /*19d0*/  @!P5 FMUL R53, R53, 16777216 ;  /* 0x4b8000003535d820 */ /* 0x000fe20000400000 */
[----:B------:R-:W-:Y:S01]  /*19e0*/  F2FP.PACK_AB R23, R12, R17 ;  /* 0x000000110c17723e */ /* 0x000fe200000000ff */
[----:B------:R-:W-:Y:S01]  /*19f0*/  @!P5 FMUL R49, R49, 16777216 ;  /* 0x4b8000003131d820 */ /* 0x000fe20000400000 */
[----:B------:R-:W-:Y:S01]  /*1a00*/  LOP3.LUT R12, R27, 0x40, RZ, 0x3c, !PT ;  /* 0x000000401b0c7812 */ /* 0x000fe200078e3cff */
[C---:B------:R-:W-:Y:S01]  /*1a10*/  FMUL R14, R10.reuse, R37 ;  /* 0x000000250a0e7220 */ /* 0x040fe20000400000 */
[----:B------:R-:W-:Y:S01]  /*1a20*/  MOV R17, 0x3dc6b27f ;  /* 0x3dc6b27f00117802 */ /* 0x000fe20000000f00 */
[C---:B------:R-:W-:Y:S01]  /*1a30*/  FMUL R15, R10.reuse, R41 ;  /* 0x000000290a0f7220 */ /* 0x040fe20000400000 */
[----:B------:R-:W-:Y:S01]  /*1a40*/  STS.64 [R27], R28 ;  /* 0x0000001c1b007388 */ /* 0x000fe20000000a00 */
[----:B------:R-:W-:Y:S01]  /*1a50*/  FMUL R18, R10, R53 ;  /* 0x000000350a127220 */ /* 0x000fe20000400000 */
[----:B------:R-:W-:Y:S01]  /*1a60*/  LOP3.LUT R24, R24, 0x40, RZ, 0xc0, !PT ;  /* 0x0000004018187812 */ /* 0x000fe200078ec0ff */
[----:B------:R-:W-:Y:S01]  /*1a70*/  FMUL R21, R10, R49 ;  /* 0x000000310a157220 */ /* 0x000fe20000400000 */
[----:B------:R-:W-:Y:S01]  /*1a80*/  IADD3 R10, R6, -0x3f3504f3, RZ ;  /* 0xc0cafb0d060a7810 */ /* 0x000fe20007ffe0ff */
[----:B------:R-:W-:Y:S01]  /*1a90*/  IMAD.HI R25, R25, 0x2, RZ ;  /* 0x0000000219197827 */ /* 0x000fe200078e02ff */
[----:B------:R-:W-:-:S02]  /*1aa0*/  F2FP.PACK_AB R31, R14, R15 ;  /* 0x0000000f0e1f723e */ /* 0x000fc400000000ff */
[----:B------:R-:W-:Y:S01]  /*1ab0*/  LOP3.LUT R15, R10, 0xff800000, RZ, 0xc0, !PT ;  /* 0xff8000000a0f7812 */ /* 0x000fe200078ec0ff */
[----:B------:R-:W-:Y:S01]  /*1ac0*/  IMAD.HI R26, R26, 0x2, RZ ;  /* 0x000000021a1a7827 */ /* 0x000fe200078e02ff */
[----:B------:R-:W-:Y:S02]  /*1ad0*/  F2FP.PACK_AB R30, R18, R21 ;  /* 0x00000015121e723e */ /* 0x000fe400000000ff */
[----:B------:R-:W-:Y:S02]  /*1ae0*/  IADD3 R10, R34, -R9, RZ ;  /* 0x80000009220a7210 */ /* 0x000fe40007ffe0ff */
[----:B------:R-:W-:Y:S01]  /*1af0*/  F2FP.PACK_AB R21, R11, R16 ;  /* 0x000000100b15723e */ /* 0x000fe200000000ff */
[----:B------:R-:W-:Y:S01]  /*1b00*/  STS.64 [R27+0x100], R30 ;  /* 0x0001001e1b007388 */ /* 0x000fe20000000a00 */
[----:B------:R-:W-:Y:S01]  /*1b10*/  IADD3 R11, R6, -R15, RZ ;  /* 0x8000000f060b7210 */ /* 0x000fe20007ffe0ff */
[----:B------:R-:W-:Y:S01]  /*1b20*/  FADD R10, R10, -1 ;  /* 0xbf8000000a0a7421 */ /* 0x000fe20000000000 */
[----:B------:R-:W0:Y:S01]  /*1b30*/  I2F R9, R9 ;  /* 0x0000000900097306 */ /* 0x000e220000201400 */
[----:B------:R-:W-:Y:S01]  /*1b40*/  STS.64 [R12+0x400], R20 ;  /* 0x000400140c007388 */ /* 0x000fe20000000a00 */
[----:B------:R-:W-:Y:S01]  /*1b50*/  IADD3 R24, R24, R13, R0 ;  /* 0x0000000d18187210 */ /* 0x000fe20007ffe000 */
[----:B------:R-:W-:Y:S01]  /*1b60*/  FADD R14, R11, -1 ;  /* 0xbf8000000b0e7421 */ /* 0x000fe20000000000 */
[----:B------:R-:W-:Y:S01]  /*1b70*/  FSEL R0, RZ, -23, P1 ;  /* 0xc1b80000ff007808 */ /* 0x000fe20000800000 */
[----:B------:R1:W-:Y:S01]  /*1b80*/  STS.64 [R12+0x500], R22 ;  /* 0x000500160c007388 */ /* 0x0003e20000000a00 */
[-C--:B------:R-:W-:Y:S01]  /*1b90*/  FFMA.FTZ R11, R10, R17.reuse, -0.16845393180847167969 ;  /* 0xbe2c7f300a0b7423 */ /* 0x080fe20000010011 */
[----:B------:R-:W-:Y:S01]  /*1ba0*/  IADD3.X R26, R26, c[0x0][0x17c], R25, P2, P3 ;  /* 0x00005f001a1a7a10 */ /* 0x000fe200017e6419 */
[----:B------:R-:W-:Y:S01]  /*1bb0*/  FFMA.FTZ R17, R14, R17, -0.16845393180847167969 ;  /* 0xbe2c7f300e117423 */ /* 0x000fe20000010011 */
[----:B------:R-:W-:Y:S01]  /*1bc0*/  BAR.SYNC.DEFER_BLOCKING 0x0 ;  /* 0x0000000000007b1d */ /* 0x000fe20000010000 */
[----:B------:R-:W-:Y:S01]  /*1bd0*/  FFMA.FTZ R11, R10, R11, 0.1716887056827545166 ;  /* 0x3e2fcf2a0a0b7423 */ /* 0x000fe2000001000b */
[----:B------:R-:W-:Y:S01]  /*1be0*/  ISETP.GE.U32.AND P1, PT, R34, 0x7f800000, PT ;  /* 0x7f8000002200780c */ /* 0x000fe20003f26070 */
[----:B------:R-:W-:Y:S01]  /*1bf0*/  FFMA.FTZ R17, R14, R17, 0.1716887056827545166 ;  /* 0x3e2fcf2a0e117423 */ /* 0x000fe20000010011 */
[----:B------:R-:W-:Y:S01]  /*1c00*/  ISETP.GE.U32.AND P2, PT, R6, 0x7f800000, PT ;  /* 0x7f8000000600780c */ /* 0x000fe20003f46070 */
[----:B------:R-:W-:Y:S01]  /*1c10*/  FFMA.FTZ R11, R10, R11, -0.17900948226451873779 ;  /* 0xbe374e430a0b7423 */ /* 0x000fe2000001000b */
[----:B------:R-:W2:Y:S01]  /*1c20*/  I2F R15, R15 ;  /* 0x0000000f000f7306 */ /* 0x000ea20000201400 */
[----:B------:R-:W-:Y:S01]  /*1c30*/  FFMA.FTZ R17, R14, R17, -0.17900948226451873779 ;  /* 0xbe374e430e117423 */ /* 0x000fe20000010011 */
[----:B-1----:R-:W-:Y:S01]  /*1c40*/  FSEL R12, RZ, -23, P0 ;  /* 0xc1b80000ff0c7808 */ /* 0x002fe20000000000 */
[----:B------:R-:W-:Y:S01]  /*1c50*/  FFMA.FTZ R11, R10, R11, 0.20512372255325317383 ;  /* 0x3e520bf40a0b7423 */ /* 0x000fe2000001000b */
[----:B------:R-:W-:Y:S01]  /*1c60*/  FSETP.NEU.AND P0, PT, R34, RZ, PT ;  /* 0x000000ff2200720b */ /* 0x000fe20003f0d000 */
[----:B------:R-:W-:Y:S01]  /*1c70*/  FFMA.FTZ R17, R14, R17, 0.20512372255325317383 ;  /* 0x3e520bf40e117423 */ /* 0x000fe20000010011 */
[----:B------:R-:W-:Y:S01]  /*1c80*/  LOP3.LUT R7, R7, 0x78, RZ, 0xc0, !PT ;  /* 0x0000007807077812 */ /* 0x000fe200078ec0ff */
[----:B------:R-:W-:-:S02]  /*1c90*/  FFMA.FTZ R11, R10, R11, -0.24046532809734344482 ;  /* 0xbe763c8b0a0b7423 */ /* 0x000fc4000001000b */
[----:B------:R-:W-:Y:S02]  /*1ca0*/  FFMA.FTZ R17, R14, R17, -0.24046532809734344482 ;  /* 0xbe763c8b0e117423 */ /* 0x000fe40000010011 */
[----:B------:R-:W-:Y:S01]  /*1cb0*/  FFMA.FTZ R11, R10, R11, 0.28857114911079406738 ;  /* 0x3e93bf990a0b7423 */ /* 0x000fe2000001000b */
[----:B------:R-:W-:Y:S01]  /*1cc0*/  @P2 MOV R19, 0x7f800000 ;  /* 0x7f80000000132802 */ /* 0x000fe20000000f00 */
[----:B------:R-:W-:Y:S02]  /*1cd0*/  FFMA.FTZ R17, R14, R17, 0.28857114911079406738 ;  /* 0x3e93bf990e117423 */ /* 0x000fe40000010011 */
[----:B------:R-:W-:Y:S02]  /*1ce0*/  FFMA.FTZ R11, R10, R11, -0.36067417263984680176 ;  /* 0xbeb8aa490a0b7423 */ /* 0x000fe4000001000b */
[----:B------:R-:W-:Y:S01]  /*1cf0*/  FFMA.FTZ R17, R14, R17, -0.36067417263984680176 ;  /* 0xbeb8aa490e117423 */ /* 0x000fe20000010011 */
[----:B------:R-:W1:Y:S01]  /*1d00*/  LDS.64 R32, [R32] ;  /* 0x0000000020207984 */ /* 0x000e620000000a00 */
[----:B------:R-:W-:-:S02]  /*1d10*/  FFMA.FTZ R11, R10, R11, 0.48089820146560668945 ;  /* 0x3ef6384a0a0b7423 */ /* 0x000fc4000001000b */
[----:B------:R-:W-:Y:S02]  /*1d20*/  FFMA.FTZ R17, R14, R17, 0.48089820146560668945 ;  /* 0x3ef6384a0e117423 */ /* 0x000fe40000010011 */
[----:B------:R-:W-:Y:S02]  /*1d30*/  FFMA.FTZ R11, R10, R11, -0.72134751081466674805 ;  /* 0xbf38aa3b0a0b7423 */ /* 0x000fe4000001000b */
[----:B------:R-:W-:Y:S02]  /*1d40*/  FFMA.FTZ R17, R14, R17, -0.72134751081466674805 ;  /* 0xbf38aa3b0e117423 */ /* 0x000fe40000010011 */
[----:B------:R-:W-:Y:S02]  /*1d50*/  FMUL R11, R10, R11 ;  /* 0x0000000b0a0b7220 */ /* 0x000fe40000400000 */
[----:B------:R-:W-:Y:S02]  /*1d60*/  FMUL R17, R14, R17 ;  /* 0x000000110e117220 */ /* 0x000fe40000400000 */
[----:B------:R-:W-:-:S02]  /*1d70*/  FMUL R11, R10, R11 ;  /* 0x0000000b0a0b7220 */ /* 0x000fc40000400000 */
[----:B0-----:R-:W-:Y:S02]  /*1d80*/  FFMA.FTZ R0, R9, 1.1920928955078125e-07, R0 ;  /* 0x3400000009007823 */ /* 0x001fe40000010000 */
[----:B------:R-:W-:Y:S01]  /*1d90*/  FFMA.FTZ R11, R10, 1.4426950216293334961, R11 ;  /* 0x3fb8aa3b0a0b7823 */ /* 0x000fe2000001000b */
[----:B------:R-:W-:Y:S01]  /*1da0*/  MOV R10, c[0x0][0x1c8] ;  /* 0x00007200000a7a02 */ /* 0x000fe20000000f00 */
[----:B------:R-:W-:Y:S01]  /*1db0*/  IMAD R9, R4, c[0x0][0x1c8], RZ ;  /* 0x0000720004097a24 */ /* 0x000fe200078e02ff */
[----:B------:R-:W-:Y:S01]  /*1dc0*/  @P1 MOV R4, 0x7f800000 ;  /* 0x7f80000000041802 */ /* 0x000fe20000000f00 */
[----:B------:R-:W-:Y:S02]  /*1dd0*/  FMUL R17, R14, R17 ;  /* 0x000000110e117220 */ /* 0x000fe40000400000 */
[----:B------:R-:W-:Y:S01]  /*1de0*/  FADD R0, R0, R11 ;  /* 0x0000000b00007221 */ /* 0x000fe20000000000 */
[----:B------:R-:W-:Y:S01]  /*1df0*/  LEA R11, R10, R9, 0x3 ;  /* 0x000000090a0b7211 */ /* 0x000fe200078e18ff */
[----:B--2---:R-:W-:-:S02]  /*1e00*/  FFMA.FTZ R12, R15, 1.1920928955078125e-07, R12 ;  /* 0x340000000f0c7823 */ /* 0x004fc4000001000c */
[----:B------:R-:W-:Y:S01]  /*1e10*/  FFMA.FTZ R17, R14, 1.4426950216293334961, R17 ;  /* 0x3fb8aa3b0e117823 */ /* 0x000fe20000010011 */
[----:B------:R-:W-:Y:S01]  /*1e20*/  LEA R13, R10, R11, 0x3 ;  /* 0x0000000b0a0d7211 */ /* 0x000fe200078e18ff */
[----:B------:R-:W-:Y:S02]  /*1e30*/  IMAD R15, R5, c[0x0][0x1c8], RZ ;  /* 0x00007200050f7a24 */ /* 0x000fe400078e02ff */
[----:B------:R-:W-:Y:S01]  /*1e40*/  FADD R17, R12, R17 ;  /* 0x000000110c117221 */ /* 0x000fe20000000000 */
[----:B------:R-:W-:Y:S01]  /*1e50*/  LEA R12, P3, R13, R8, 0x1 ;  /* 0x000000080d0c7211 */ /* 0x000fe200078608ff */
[----:B------:R-:W-:Y:S01]  /*1e60*/  @P1 FFMA.FTZ R0, R34, R4, +INF ;  /* 0x7f80000022001423 */ /* 0x000fe20000010004 */
[-C--:B------:R-:W-:Y:S01]  /*1e70*/  LEA R4, P1, R9, R8.reuse, 0x1 ;  /* 0x0000000809047211 */ /* 0x080fe200078208ff */
[----:B------:R-:W-:Y:S01]  /*1e80*/  @P2 FFMA.FTZ R17, R6, R19, +INF ;  /* 0x7f80000006112423 */ /* 0x000fe20000010013 */
[-C--:B------:R-:W-:Y:S02]  /*1e90*/  LEA R10, P2, R11, R8.reuse, 0x1 ;  /* 0x000000080b0a7211 */ /* 0x080fe400078408ff */
[----:B------:R-:W-:-:S02]  /*1ea0*/  LEA R8, P5, R15, R8, 0x1 ;  /* 0x000000080f087211 */ /* 0x000fc400078a08ff */
[-C--:B------:R-:W-:Y:S02]  /*1eb0*/  LEA.HI.X.SX32 R5, R9, R26.reuse, 0x1, P1 ;  /* 0x0000001a09057211 */ /* 0x080fe400008f0eff */
[----:B------:R-:W-:Y:S02]  /*1ec0*/  FSETP.NEU.AND P1, PT, R6, RZ, PT ;  /* 0x000000ff0600720b */ /* 0x000fe40003f2d000 */
[-C--:B------:R-:W-:Y:S01]  /*1ed0*/  LEA.HI.X.SX32 R11, R11, R26.reuse, 0x1, P2 ;  /* 0x0000001a0b0b7211 */ /* 0x080fe200010f0eff */
[----:B-1----:R0:W-:Y:S01]  /*1ee0*/  STG.E.U16 [R4.64], R32 ;  /* 0x0000002004007986 */ /* 0x0021e2000c101504 */
[-C--:B------:R-:W-:Y:S02]  /*1ef0*/  LEA.HI.X.SX32 R9, R15, R26.reuse, 0x1, P5 ;  /* 0x0000001a0f097211 */ /* 0x080fe400028f0eff */
[----:B------:R-:W-:Y:S02]  /*1f00*/  PRMT R6, R32, 0x7632, R6 ;  /* 0x0000763220067816 */ /* 0x000fe40000000006 */
[----:B------:R-:W-:-:S02]  /*1f10*/  LEA.HI.X.SX32 R13, R13, R26, 0x1, P3 ;  /* 0x0000001a0d0d7211 */ /* 0x000fc400018f0eff */
[----:B------:R-:W-:Y:S01]  /*1f20*/  FSEL R15, R0, -INF , P0 ;  /* 0xff800000000f7808 */ /* 0x000fe20000000000 */
[----:B------:R0:W-:Y:S01]  /*1f30*/  STG.E.U16 [R10.64], R6 ;  /* 0x000000060a007986 */ /* 0x0001e2000c101504 */
[----:B------:R-:W-:Y:S02]  /*1f40*/  PRMT R0, R33, 0x7632, R0 ;  /* 0x0000763221007816 */ /* 0x000fe40000000000 */
[----:B------:R-:W-:Y:S01]  /*1f50*/  FSEL R17, R17, -INF , P1 ;  /* 0xff80000011117808 */ /* 0x000fe20000800000 */
[----:B------:R0:W-:Y:S01]  /*1f60*/  STG.E.U16 [R12.64], R33 ;  /* 0x000000210c007986 */ /* 0x0001e2000c101504 */
[----:B------:R-:W-:-:S03]  /*1f70*/  FFMA R16, R15, 0.69314718246459960938, R60 ;  /* 0x3f3172180f107823 */ /* 0x000fc6000000003c */
[----:B------:R0:W-:Y:S01]  /*1f80*/  STG.E.U16 [R8.64], R0 ;  /* 0x0000000008007986 */ /* 0x0001e2000c101504 */
[----:B------:R-:W-:-:S03]  /*1f90*/  FFMA R17, R17, 0.69314718246459960938, R56 ;  /* 0x3f31721811117823 */ /* 0x000fc60000000038 */
[----:B------:R-:W-:Y:S06]  /*1fa0*/  BAR.SYNC.DEFER_BLOCKING 0x0 ;  /* 0x0000000000007b1d */ /* 0x000fec0000010000 */
[----:B------:R0:W-:Y:S04]  /*1fb0*/  STS.64 [R7], R16 ;  /* 0x0000001007007388 */ /* 0x0001e80000000a00 */
[----:B------:R-:W-:Y:S06]  /*1fc0*/  BAR.SYNC.DEFER_BLOCKING 0x0 ;  /* 0x0000000000007b1d */ /* 0x000fec0000010000 */
[----:B------:R-:W-:Y:S05]  /*1fd0*/  @P4 EXIT ;  /* 0x000000000000494d */ /* 0x000fea0003800000 */
[----:B0-----:R-:W0:Y:S01]  /*1fe0*/  LDS R7, [R24] ;  /* 0x0000000018077984 */ /* 0x001e220000000800 */
[----:B------:R-:W-:Y:S01]  /*1ff0*/  IMAD R2, R2, c[0x0][0x1cc], RZ ;  /* 0x0000730002027a24 */ /* 0x000fe200078e02ff */
[C---:B------:R-:W-:Y:S01]  /*2000*/  SHF.L.U32 R5, R3.reuse, 0x2, RZ ;  /* 0x0000000203057819 */ /* 0x040fe200000006ff */
[----:B------:R-:W-:-:S03]  /*2010*/  IMAD.HI R4, R3, 0x4, RZ ;  /* 0x0000000403047827 */ /* 0x000fc600078e02ff */
[C---:B------:R-:W-:Y:S01]  /*2020*/  SHF.L.U32 R0, R2.reuse, 0x2, RZ ;  /* 0x0000000202007819 */ /* 0x040fe200000006ff */
[----:B------:R-:W-:-:S03]  /*2030*/  IMAD.HI R3, R2, 0x4, RZ ;  /* 0x0000000402037827 */ /* 0x000fc600078e02ff */
[----:B------:R-:W-:-:S04]  /*2040*/  IADD3 R2, P0, P1, R5, c[0x0][0x180], R0 ;  /* 0x0000600005027a10 */ /* 0x000fc8000791e000 */
[----:B------:R-:W-:-:S05]  /*2050*/  IADD3.X R3, R4, c[0x0][0x184], R3, P0, P1 ;  /* 0x0000610004037a10 */ /* 0x000fca00007e2403 */
[----:B0-----:R-:W-:Y:S01]  /*2060*/  STG.E [R2.64], R7 ;  /* 0x0000000702007986 */ /* 0x001fe2000c101904 */
[----:B------:R-:W-:Y:S05]  /*2070*/  EXIT ;  /* 0x000000000000794d */ /* 0x000fea0003800000 */
.L_x_2:
[----:B------:R-:W-:-:S00]  /*2080*/  BRA `(.L_x_2) ;  /* 0xfffffff000007947 */ /* 0x000fc0000383ffff */
[----:B------:R-:W-:-:S00]  /*2090*/  NOP ;  /* 0x0000000000007918 */ /* 0x000fc00000000000 */
        /* <DEDUP_REMOVED lines=14> */
.L_x_3:


//--------------------- .nv.global.init           --------------------------
	.section	.nv.global.init,"aw",@progbits
.nv.global.init:
	.type		_$_str,@object
	.size		_$_str,(.L_0 - _$_str)
_$_str:
        /*0000*/ 	.byte	0x5f, 0x5f, 0x43, 0x55, 0x44, 0x41, 0x5f, 0x46, 0x54, 0x5a, 0x00
.L_0:


//--------------------- .nv.shared.attn_fwd       --------------------------
	.section	.nv.shared.attn_fwd,"aw",@nobits
	.sectionflags	@""
	.align	16
